	.target	sm_90a

	.elftype	@"ET_EXEC"


//--------------------- .note.nv.tkinfo           --------------------------
	.section	.note.nv.tkinfo,"",@"SHT_NOTE"
	.sectionflags	@"SHF_NOTE_NV_TKINFO"
	.tkinfo
        /*0018*/ 	.word	0x00000002
        /*0030*/ 	.string	""
        /*0030*/ 	.string	"ptxas"
        /*0030*/ 	.string	"Cuda compilation tools, release 13.0, V13.0.88"
        /*0030*/ 	.string	"Build cuda_13.0.r13.0/compiler.36424714_0"
        /*0030*/ 	.string	"-arch sm_90a -m 64 "



//--------------------- .note.nv.cuinfo           --------------------------
	.section	.note.nv.cuinfo,"",@"SHT_NOTE"
	.sectionflags	@"SHF_NOTE_NV_CUINFO"
        /*0018*/ 	.short	0x0002
        /*001a*/ 	.short	0x005a
        /*001c*/ 	.short	0x0082
	.zero		2


//--------------------- .nv.info                  --------------------------
	.section	.nv.info,"",@"SHT_CUDA_INFO"
	.align	4


	//----- nvinfo : EIATTR_REGCOUNT
	.align		4
        /*0000*/ 	.byte	0x04, 0x2f
        /*0002*/ 	.short	(.L_15 - .L_14)
	.align		4
.L_14:
        /*0004*/ 	.word	index@(_ZN7cutlass13device_kernelINS_4gemm6kernel13GemmUniversalIN4cute5tupleIJiiiiEEENS1_10collective13CollectiveMmaINS1_34MainloopSm90TmaGmmaWarpSpecializedILi6ENS5_IJNS4_1CILi2EEENSA_ILi1EEESC_EEENS1_35KernelTmaWarpSpecializedCooperativeEEENS5_IJNSA_ILi512EEENSA_ILi16EEENSA_ILi64EEEEEEaNS5_IJlSC_lEEEaSK_NS4_8TiledMMAINS4_8MMA_AtomIJNS4_4SM904GMMA26MMA_64x16x32_S32S8S8_SS_TNEEEENS4_6LayoutISD_NS5_IJSC_NSA_ILi0EEESS_EEEEENS5_IJNS4_10UnderscoreESV_SV_EEEEENS4_13SM90_TMA_LOADENS4_14ComposedLayoutINS4_7SwizzleILi2ELi4ELi3EEENS4_18smem_ptr_flag_bitsILi8EEENSR_INS5_IJNSA_ILi8EEESI_EEENS5_IJSI_SC_EEEEEEEvNS4_8identityENS4_23SM90_TMA_LOAD_MULTICASTES18_vS19_EENS_8epilogue10collective6detail29Sm90TmaWarpSpecializedAdapterINS1D_15DefaultEpilogueIaSK_SK_NS1C_6thread17LinearCombinationIaLi1EiiLNS1H_9ScaleType4KindE0ELNS_15FloatRoundStyleE2EaEENS1_15EpilogueDefaultEEEEEvvEEEEvNT_6ParamsE)
        /*0008*/ 	.word	0x000000a8


	//----- nvinfo : EIATTR_FRAME_SIZE
	.align		4
.L_15:
        /*000c*/ 	.byte	0x04, 0x11
        /*000e*/ 	.short	(.L_17 - .L_16)
	.align		4
.L_16:
        /*0010*/ 	.word	index@(_ZN7cutlass13device_kernelINS_4gemm6kernel13GemmUniversalIN4cute5tupleIJiiiiEEENS1_10collective13CollectiveMmaINS1_34MainloopSm90TmaGmmaWarpSpecializedILi6ENS5_IJNS4_1CILi2EEENSA_ILi1EEESC_EEENS1_35KernelTmaWarpSpecializedCooperativeEEENS5_IJNSA_ILi512EEENSA_ILi16EEENSA_ILi64EEEEEEaNS5_IJlSC_lEEEaSK_NS4_8TiledMMAINS4_8MMA_AtomIJNS4_4SM904GMMA26MMA_64x16x32_S32S8S8_SS_TNEEEENS4_6LayoutISD_NS5_IJSC_NSA_ILi0EEESS_EEEEENS5_IJNS4_10UnderscoreESV_SV_EEEEENS4_13SM90_TMA_LOADENS4_14ComposedLayoutINS4_7SwizzleILi2ELi4ELi3EEENS4_18smem_ptr_flag_bitsILi8EEENSR_INS5_IJNSA_ILi8EEESI_EEENS5_IJSI_SC_EEEEEEEvNS4_8identityENS4_23SM90_TMA_LOAD_MULTICASTES18_vS19_EENS_8epilogue10collective6detail29Sm90TmaWarpSpecializedAdapterINS1D_15DefaultEpilogueIaSK_SK_NS1C_6thread17LinearCombinationIaLi1EiiLNS1H_9ScaleType4KindE0ELNS_15FloatRoundStyleE2EaEENS1_15EpilogueDefaultEEEEEvvEEEEvNT_6ParamsE)
        /*0014*/ 	.word	0x00000000


	//----- nvinfo : EIATTR_MIN_STACK_SIZE
	.align		4
.L_17:
        /*0018*/ 	.byte	0x04, 0x12
        /*001a*/ 	.short	(.L_19 - .L_18)
	.align		4
.L_18:
        /*001c*/ 	.word	index@(_ZN7cutlass13device_kernelINS_4gemm6kernel13GemmUniversalIN4cute5tupleIJiiiiEEENS1_10collective13CollectiveMmaINS1_34MainloopSm90TmaGmmaWarpSpecializedILi6ENS5_IJNS4_1CILi2EEENSA_ILi1EEESC_EEENS1_35KernelTmaWarpSpecializedCooperativeEEENS5_IJNSA_ILi512EEENSA_ILi16EEENSA_ILi64EEEEEEaNS5_IJlSC_lEEEaSK_NS4_8TiledMMAINS4_8MMA_AtomIJNS4_4SM904GMMA26MMA_64x16x32_S32S8S8_SS_TNEEEENS4_6LayoutISD_NS5_IJSC_NSA_ILi0EEESS_EEEEENS5_IJNS4_10UnderscoreESV_SV_EEEEENS4_13SM90_TMA_LOADENS4_14ComposedLayoutINS4_7SwizzleILi2ELi4ELi3EEENS4_18smem_ptr_flag_bitsILi8EEENSR_INS5_IJNSA_ILi8EEESI_EEENS5_IJSI_SC_EEEEEEEvNS4_8identityENS4_23SM90_TMA_LOAD_MULTICASTES18_vS19_EENS_8epilogue10collective6detail29Sm90TmaWarpSpecializedAdapterINS1D_15DefaultEpilogueIaSK_SK_NS1C_6thread17LinearCombinationIaLi1EiiLNS1H_9ScaleType4KindE0ELNS_15FloatRoundStyleE2EaEENS1_15EpilogueDefaultEEEEEvvEEEEvNT_6ParamsE)
        /*0020*/ 	.word	0x00000000
.L_19:


//--------------------- .nv.compat                --------------------------
	.section	.nv.compat,"",@"SHT_CUDA_COMPAT_INFO"
	.align	4
        /*0000*/ 	.byte	0x02, 0x09, 0x01, 0x00, 0x02, 0x02, 0x04, 0x00, 0x02, 0x05, 0x05, 0x00, 0x03, 0x07, 0x01, 0x01
        /*0010*/ 	.byte	0x02, 0x03, 0x01, 0x00, 0x02, 0x06, 0x01, 0x00, 0x04, 0x0b, 0x08, 0x00, 0x00, 0x00, 0x00, 0x00
        /*0020*/ 	.byte	0x00, 0x00, 0x00, 0x00


//--------------------- .nv.info._ZN7cutlass13device_kernelINS_4gemm6kernel13GemmUniversalIN4cute5tupleIJiiiiEEENS1_10collective13CollectiveMmaINS1_34MainloopSm90TmaGmmaWarpSpecializedILi6ENS5_IJNS4_1CILi2EEENSA_ILi1EEESC_EEENS1_35KernelTmaWarpSpecializedCooperativeEEENS5_IJNSA_ILi512EEENSA_ILi16EEENSA_ILi64EEEEEEaNS5_IJlSC_lEEEaSK_NS4_8TiledMMAINS4_8MMA_AtomIJNS4_4SM904GMMA26MMA_64x16x32_S32S8S8_SS_TNEEEENS4_6LayoutISD_NS5_IJSC_NSA_ILi0EEESS_EEEEENS5_IJNS4_10UnderscoreESV_SV_EEEEENS4_13SM90_TMA_LOADENS4_14ComposedLayoutINS4_7SwizzleILi2ELi4ELi3EEENS4_18smem_ptr_flag_bitsILi8EEENSR_INS5_IJNSA_ILi8EEESI_EEENS5_IJSI_SC_EEEEEEEvNS4_8identityENS4_23SM90_TMA_LOAD_MULTICASTES18_vS19_EENS_8epilogue10collective6detail29Sm90TmaWarpSpecializedAdapterINS1D_15DefaultEpilogueIaSK_SK_NS1C_6thread17LinearCombinationIaLi1EiiLNS1H_9ScaleType4KindE0ELNS_15FloatRoundStyleE2EaEENS1_15EpilogueDefaultEEEEEvvEEEEvNT_6ParamsE --------------------------
	.section	.nv.info._ZN7cutlass13device_kernelINS_4gemm6kernel13GemmUniversalIN4cute5tupleIJiiiiEEENS1_10collective13CollectiveMmaINS1_34MainloopSm90TmaGmmaWarpSpecializedILi6ENS5_IJNS4_1CILi2EEENSA_ILi1EEESC_EEENS1_35KernelTmaWarpSpecializedCooperativeEEENS5_IJNSA_ILi512EEENSA_ILi16EEENSA_ILi64EEEEEEaNS5_IJlSC_lEEEaSK_NS4_8TiledMMAINS4_8MMA_AtomIJNS4_4SM904GMMA26MMA_64x16x32_S32S8S8_SS_TNEEEENS4_6LayoutISD_NS5_IJSC_NSA_ILi0EEESS_EEEEENS5_IJNS4_10UnderscoreESV_SV_EEEEENS4_13SM90_TMA_LOADENS4_14ComposedLayoutINS4_7SwizzleILi2ELi4ELi3EEENS4_18smem_ptr_flag_bitsILi8EEENSR_INS5_IJNSA_ILi8EEESI_EEENS5_IJSI_SC_EEEEEEEvNS4_8identityENS4_23SM90_TMA_LOAD_MULTICASTES18_vS19_EENS_8epilogue10collective6detail29Sm90TmaWarpSpecializedAdapterINS1D_15DefaultEpilogueIaSK_SK_NS1C_6thread17LinearCombinationIaLi1EiiLNS1H_9ScaleType4KindE0ELNS_15FloatRoundStyleE2EaEENS1_15EpilogueDefaultEEEEEvvEEEEvNT_6ParamsE,"",@"SHT_CUDA_INFO"
	.sectionflags	@""
	.align	4


	//----- nvinfo : EIATTR_CUDA_API_VERSION
	.align		4
        /*0000*/ 	.byte	0x04, 0x37
        /*0002*/ 	.short	(.L_21 - .L_20)
.L_20:
        /*0004*/ 	.word	0x00000082


	//----- nvinfo : EIATTR_KPARAM_INFO
	.align		4
.L_21:
        /*0008*/ 	.byte	0x04, 0x17
        /*000a*/ 	.short	(.L_23 - .L_22)
.L_22:
        /*000c*/ 	.word	0x00000000
        /*0010*/ 	.short	0x0000
        /*0012*/ 	.short	0x0070
        /*0014*/ 	.byte	0x00, 0xf0, 0x01, 0x10


	//----- nvinfo : EIATTR_SPARSE_MMA_MASK
	.align		4
.L_23:
        /*0018*/ 	.byte	0x03, 0x50
        /*001a*/ 	.short	0x0000


	//----- nvinfo : EIATTR_MAXREG_COUNT
	.align		4
        /*001c*/ 	.byte	0x03, 0x1b
        /*001e*/ 	.short	0x00a8


	//----- nvinfo : EIATTR_NUM_BARRIERS
	.align		4
        /*0020*/ 	.byte	0x02, 0x4c
        /*0022*/ 	.byte	0x01
	.zero		1


	//----- nvinfo : EIATTR_EXTERNS
	.align		4
        /*0024*/ 	.byte	0x04, 0x0f
        /*0026*/ 	.short	(.L_25 - .L_24)


	//   ....[0]....
	.align		4
.L_24:
        /*0028*/ 	.word	index@(__assertfail)


	//----- nvinfo : EIATTR_MERCURY_ISA_VERSION
	.align		4
.L_25:
        /*002c*/ 	.byte	0x03, 0x5f
        /*002e*/ 	.short	0x0101


	//----- nvinfo : EIATTR_INT_WARP_WIDE_INSTR_OFFSETS
	.align		4
        /*0030*/ 	.byte	0x04, 0x31
        /*0032*/ 	.short	(.L_27 - .L_26)


	//   ....[0]....
.L_26:
        /*0034*/ 	.word	0x000004c0


	//   ....[1]....
        /*0038*/ 	.word	0x000004f0


	//   ....[2]....
        /*003c*/ 	.word	0x000006b0


	//----- nvinfo : EIATTR_COOP_GROUP_MASK_REGIDS
	.align		4
.L_27:
        /*0040*/ 	.byte	0x04, 0x29
        /*0042*/ 	.short	(.L_29 - .L_28)


	//   ....[0]....
.L_28:
        /*0044*/ 	.word	0xffffffff


	//   ....[1]....
        /*0048*/ 	.word	0xffffffff


	//   ....[2]....
        /*004c*/ 	.word	0xffffffff


	//   ....[3]....
        /*0050*/ 	.word	0xffffffff


	//   ....[4]....
        /*0054*/ 	.word	0xffffffff


	//   ....[5]....
        /*0058*/ 	.word	0xffffffff


	//----- nvinfo : EIATTR_COOP_GROUP_INSTR_OFFSETS
	.align		4
.L_29:
        /*005c*/ 	.byte	0x04, 0x28
        /*005e*/ 	.short	(.L_31 - .L_30)


	//   ....[0]....
.L_30:
        /*0060*/ 	.word	0x00000060


	//   ....[1]....
        /*0064*/ 	.word	0x00000070


	//   ....[2]....
        /*0068*/ 	.word	0x00000130


	//   ....[3]....
        /*006c*/ 	.word	0x00000310


	//   ....[4]....
        /*0070*/ 	.word	0x00000830


	//   ....[5]....
        /*0074*/ 	.word	0x00001290


	//----- nvinfo : EIATTR_REG_RECONFIG
	.align		4
.L_31:
        /*0078*/ 	.byte	0x01, 0x54
	.zero		2


	//----- nvinfo : EIATTR_SYSCALL_OFFSETS
	.align		4
        /*007c*/ 	.byte	0x04, 0x46
        /*007e*/ 	.short	(.L_33 - .L_32)


	//   ....[0]....
.L_32:
        /*0080*/ 	.word	0x00001450


	//----- nvinfo : EIATTR_MBARRIER_INSTR_OFFSETS
	.align		4
.L_33:
        /*0084*/ 	.byte	0x04, 0x39
        /*0086*/ 	.short	(.L_35 - .L_34)


	//   ....[0]....
.L_34:
        /*0088*/ 	.word	0x00000230
        /*008c*/ 	.word	0x000000ff
        /*0090*/ 	.word	0x00000000
        /*0094*/ 	.short	0x0100
        /*0096*/ 	.byte	0x08
	.zero		1


	//   ....[1]....
        /*0098*/ 	.word	0x00000240
        /*009c*/ 	.word	0x000000ff
        /*00a0*/ 	.word	0x00000030
        /*00a4*/ 	.short	0x0100
        /*00a6*/ 	.byte	0x08
	.zero		1


	//   ....[2]....
        /*00a8*/ 	.word	0x00000250
        /*00ac*/ 	.word	0x000000ff
        /*00b0*/ 	.word	0x00000008
        /*00b4*/ 	.short	0x0100
        /*00b6*/ 	.byte	0x08
	.zero		1


	//   ....[3]....
        /*00b8*/ 	.word	0x00000260
        /*00bc*/ 	.word	0x000000ff
        /*00c0*/ 	.word	0x00000038
        /*00c4*/ 	.short	0x0100
        /*00c6*/ 	.byte	0x08
	.zero		1


	//   ....[4]....
        /*00c8*/ 	.word	0x00000270
        /*00cc*/ 	.word	0x000000ff
        /*00d0*/ 	.word	0x00000010
        /*00d4*/ 	.short	0x0100
        /*00d6*/ 	.byte	0x08
	.zero		1


	//   ....[5]....
        /*00d8*/ 	.word	0x00000280
        /*00dc*/ 	.word	0x000000ff
        /*00e0*/ 	.word	0x00000040
        /*00e4*/ 	.short	0x0100
        /*00e6*/ 	.byte	0x08
	.zero		1


	//   ....[6]....
        /*00e8*/ 	.word	0x00000290
        /*00ec*/ 	.word	0x000000ff
        /*00f0*/ 	.word	0x00000018
        /*00f4*/ 	.short	0x0100
        /*00f6*/ 	.byte	0x08
	.zero		1


	//   ....[7]....
        /*00f8*/ 	.word	0x000002a0
        /*00fc*/ 	.word	0x000000ff
        /*0100*/ 	.word	0x00000048
        /*0104*/ 	.short	0x0100
        /*0106*/ 	.byte	0x08
	.zero		1


	//   ....[8]....
        /*0108*/ 	.word	0x000002b0
        /*010c*/ 	.word	0x000000ff
        /*0110*/ 	.word	0x00000020
        /*0114*/ 	.short	0x0100
        /*0116*/ 	.byte	0x08
	.zero		1


	//   ....[9]....
        /*0118*/ 	.word	0x000002c0
        /*011c*/ 	.word	0x000000ff
        /*0120*/ 	.word	0x00000050
        /*0124*/ 	.short	0x0100
        /*0126*/ 	.byte	0x08
	.zero		1


	//   ....[10]....
        /*0128*/ 	.word	0x000002d0
        /*012c*/ 	.word	0x000000ff
        /*0130*/ 	.word	0x00000028
        /*0134*/ 	.short	0x0100
        /*0136*/ 	.byte	0x08
	.zero		1


	//   ....[11]....
        /*0138*/ 	.word	0x000002e0
        /*013c*/ 	.word	0x000000ff
        /*0140*/ 	.word	0x00000058
        /*0144*/ 	.short	0x0100
        /*0146*/ 	.byte	0x08
	.zero		1


	//   ....[12]....
        /*0148*/ 	.word	0x00000730
        /*014c*/ 	.word	0x000000ff
        /*0150*/ 	.word	0x00000070
        /*0154*/ 	.short	0x0100
        /*0156*/ 	.byte	0x06
	.zero		1


	//   ....[13]....
        /*0158*/ 	.word	0x000007c0
        /*015c*/ 	.word	0x000000ff
        /*0160*/ 	.word	0x00000078
        /*0164*/ 	.short	0x0100
        /*0166*/ 	.byte	0x06
	.zero		1


	//   ....[14]....
        /*0168*/ 	.word	0x00001520
        /*016c*/ 	.word	0x00000003
        /*0170*/ 	.word	0x00000000
        /*0174*/ 	.short	0x010a
        /*0176*/ 	.byte	0x3f
	.zero		1


	//   ....[15]....
        /*0178*/ 	.word	0x00001560
        /*017c*/ 	.word	0x00000003
        /*0180*/ 	.word	0x00000000
        /*0184*/ 	.short	0x010a
        /*0186*/ 	.byte	0x3f
	.zero		1


	//   ....[16]....
        /*0188*/ 	.word	0x00001a90
        /*018c*/ 	.word	0x00000005
        /*0190*/ 	.word	0x00000000
        /*0194*/ 	.short	0x010a
        /*0196*/ 	.byte	0x3f
	.zero		1


	//   ....[17]....
        /*0198*/ 	.word	0x00001ad0
        /*019c*/ 	.word	0x00000005
        /*01a0*/ 	.word	0x00000000
        /*01a4*/ 	.short	0x010a
        /*01a6*/ 	.byte	0x3f
	.zero		1


	//   ....[18]....
        /*01a8*/ 	.word	0x00001e90
        /*01ac*/ 	.word	0x00000004
        /*01b0*/ 	.word	0x00000000
        /*01b4*/ 	.short	0x0101
        /*01b6*/ 	.byte	0x3f
	.zero		1


	//   ....[19]....
        /*01b8*/ 	.word	0x000020b0
        /*01bc*/ 	.word	0x00000000
        /*01c0*/ 	.word	0x00000000
        /*01c4*/ 	.short	0x0101
        /*01c6*/ 	.byte	0x3f
	.zero		1


	//   ....[20]....
        /*01c8*/ 	.word	0x00005460
        /*01cc*/ 	.word	0x00000017
        /*01d0*/ 	.word	0x00000030
        /*01d4*/ 	.short	0x010a
        /*01d6*/ 	.byte	0x3f
	.zero		1


	//   ....[21]....
        /*01d8*/ 	.word	0x000057d0
        /*01dc*/ 	.word	0x00000003
        /*01e0*/ 	.word	0x00000078
        /*01e4*/ 	.short	0x0101
        /*01e6*/ 	.byte	0x3f
	.zero		1


	//   ....[22]....
        /*01e8*/ 	.word	0x00005f30
        /*01ec*/ 	.word	0x00000007
        /*01f0*/ 	.word	0x00000000
        /*01f4*/ 	.short	0x010a
        /*01f6*/ 	.byte	0x3f
	.zero		1


	//   ....[23]....
        /*01f8*/ 	.word	0x00005fb0
        /*01fc*/ 	.word	0x00000008
        /*0200*/ 	.word	0x00000000
        /*0204*/ 	.short	0x010a
        /*0206*/ 	.byte	0x3f
	.zero		1


	//   ....[24]....
        /*0208*/ 	.word	0x00006040
        /*020c*/ 	.word	0x00000009
        /*0210*/ 	.word	0x00000000
        /*0214*/ 	.short	0x010a
        /*0216*/ 	.byte	0x3f
	.zero		1


	//   ....[25]....
        /*0218*/ 	.word	0x000060d0
        /*021c*/ 	.word	0x00000008
        /*0220*/ 	.word	0x00000000
        /*0224*/ 	.short	0x010a
        /*0226*/ 	.byte	0x3f
	.zero		1


	//   ....[26]....
        /*0228*/ 	.word	0x00006160
        /*022c*/ 	.word	0x0000000b
        /*0230*/ 	.word	0x00000000
        /*0234*/ 	.short	0x010a
        /*0236*/ 	.byte	0x3f
	.zero		1


	//   ....[27]....
        /*0238*/ 	.word	0x000061f0
        /*023c*/ 	.word	0x00000003
        /*0240*/ 	.word	0x00000000
        /*0244*/ 	.short	0x010a
        /*0246*/ 	.byte	0x3f
	.zero		1


	//   ....[28]....
        /*0248*/ 	.word	0x00006250
        /*024c*/ 	.word	0x00000003
        /*0250*/ 	.word	0x00000000
        /*0254*/ 	.short	0x010a
        /*0256*/ 	.byte	0x3f
	.zero		1


	//   ....[29]....
        /*0258*/ 	.word	0x000062a0
        /*025c*/ 	.word	0x00000005
        /*0260*/ 	.word	0x00000000
        /*0264*/ 	.short	0x010a
        /*0266*/ 	.byte	0x3f
	.zero		1


	//   ....[30]....
        /*0268*/ 	.word	0x00006370
        /*026c*/ 	.word	0x00000017
        /*0270*/ 	.word	0x00000030
        /*0274*/ 	.short	0x010a
        /*0276*/ 	.byte	0x3f
	.zero		1


	//   ....[31]....
        /*0278*/ 	.word	0x00006440
        /*027c*/ 	.word	0x00000007
        /*0280*/ 	.word	0x00000000
        /*0284*/ 	.short	0x010a
        /*0286*/ 	.byte	0x3f
	.zero		1


	//   ....[32]....
        /*0288*/ 	.word	0x00006490
        /*028c*/ 	.word	0x00000008
        /*0290*/ 	.word	0x00000000
        /*0294*/ 	.short	0x010a
        /*0296*/ 	.byte	0x3f
	.zero		1


	//   ....[33]....
        /*0298*/ 	.word	0x000064e0
        /*029c*/ 	.word	0x00000009
        /*02a0*/ 	.word	0x00000000
        /*02a4*/ 	.short	0x010a
        /*02a6*/ 	.byte	0x3f
	.zero		1


	//   ....[34]....
        /*02a8*/ 	.word	0x00006530
        /*02ac*/ 	.word	0x00000008
        /*02b0*/ 	.word	0x00000000
        /*02b4*/ 	.short	0x010a
        /*02b6*/ 	.byte	0x3f
	.zero		1


	//   ....[35]....
        /*02b8*/ 	.word	0x00006580
        /*02bc*/ 	.word	0x0000000b
        /*02c0*/ 	.word	0x00000000
        /*02c4*/ 	.short	0x010a
        /*02c6*/ 	.byte	0x3f
	.zero		1


	//----- nvinfo : EIATTR_NUM_MBARRIERS
	.align		4
.L_35:
        /*02c8*/ 	.byte	0x03, 0x38
        /*02ca*/ 	.short	0x000e


	//----- nvinfo : EIATTR_EXIT_INSTR_OFFSETS
	.align		4
        /*02cc*/ 	.byte	0x04, 0x1c
        /*02ce*/ 	.short	(.L_37 - .L_36)


	//   ....[0]....
.L_36:
        /*02d0*/ 	.word	0x00000990


	//   ....[1]....
        /*02d4*/ 	.word	0x000011a0


	//   ....[2]....
        /*02d8*/ 	.word	0x00004b60


	//   ....[3]....
        /*02dc*/ 	.word	0x000050c0


	//   ....[4]....
        /*02e0*/ 	.word	0x00006240


	//----- nvinfo : EIATTR_MAX_THREADS
	.align		4
.L_37:
        /*02e4*/ 	.byte	0x04, 0x05
        /*02e6*/ 	.short	(.L_39 - .L_38)
.L_38:
        /*02e8*/ 	.word	0x00000180
        /*02ec*/ 	.word	0x00000001
        /*02f0*/ 	.word	0x00000001


	//----- nvinfo : EIATTR_CRS_STACK_SIZE
	.align		4
.L_39:
        /*02f4*/ 	.byte	0x04, 0x1e
        /*02f6*/ 	.short	(.L_41 - .L_40)
.L_40:
        /*02f8*/ 	.word	0x00000000


	//----- nvinfo : EIATTR_CBANK_PARAM_SIZE
	.align		4
.L_41:
        /*02fc*/ 	.byte	0x03, 0x19
        /*02fe*/ 	.short	0x0470


	//----- nvinfo : EIATTR_PARAM_CBANK
	.align		4
        /*0300*/ 	.byte	0x04, 0x0a
        /*0302*/ 	.short	(.L_43 - .L_42)
	.align		4
.L_42:
        /*0304*/ 	.word	index@(.nv.constant0._ZN7cutlass13device_kernelINS_4gemm6kernel13GemmUniversalIN4cute5tupleIJiiiiEEENS1_10collective13CollectiveMmaINS1_34MainloopSm90TmaGmmaWarpSpecializedILi6ENS5_IJNS4_1CILi2EEENSA_ILi1EEESC_EEENS1_35KernelTmaWarpSpecializedCooperativeEEENS5_IJNSA_ILi512EEENSA_ILi16EEENSA_ILi64EEEEEEaNS5_IJlSC_lEEEaSK_NS4_8TiledMMAINS4_8MMA_AtomIJNS4_4SM904GMMA26MMA_64x16x32_S32S8S8_SS_TNEEEENS4_6LayoutISD_NS5_IJSC_NSA_ILi0EEESS_EEEEENS5_IJNS4_10UnderscoreESV_SV_EEEEENS4_13SM90_TMA_LOADENS4_14ComposedLayoutINS4_7SwizzleILi2ELi4ELi3EEENS4_18smem_ptr_flag_bitsILi8EEENSR_INS5_IJNSA_ILi8EEESI_EEENS5_IJSI_SC_EEEEEEEvNS4_8identityENS4_23SM90_TMA_LOAD_MULTICASTES18_vS19_EENS_8epilogue10collective6detail29Sm90TmaWarpSpecializedAdapterINS1D_15DefaultEpilogueIaSK_SK_NS1C_6thread17LinearCombinationIaLi1EiiLNS1H_9ScaleType4KindE0ELNS_15FloatRoundStyleE2EaEENS1_15EpilogueDefaultEEEEEvvEEEEvNT_6ParamsE)
        /*0308*/ 	.short	0x0210
        /*030a*/ 	.short	0x0470


	//----- nvinfo : EIATTR_SW_WAR
	.align		4
.L_43:
        /*030c*/ 	.byte	0x04, 0x36
        /*030e*/ 	.short	(.L_45 - .L_44)
.L_44:
        /*0310*/ 	.word	0x00000008
.L_45:


//--------------------- .nv.callgraph             --------------------------
	.section	.nv.callgraph,"",@"SHT_CUDA_CALLGRAPH"
	.align	4
	.sectionentsize	8
	.align		4
        /*0000*/ 	.word	0x00000000
	.align		4
        /*0004*/ 	.word	0xffffffff
	.align		4
        /*0008*/ 	.word	index@(_ZN7cutlass13device_kernelINS_4gemm6kernel13GemmUniversalIN4cute5tupleIJiiiiEEENS1_10collective13CollectiveMmaINS1_34MainloopSm90TmaGmmaWarpSpecializedILi6ENS5_IJNS4_1CILi2EEENSA_ILi1EEESC_EEENS1_35KernelTmaWarpSpecializedCooperativeEEENS5_IJNSA_ILi512EEENSA_ILi16EEENSA_ILi64EEEEEEaNS5_IJlSC_lEEEaSK_NS4_8TiledMMAINS4_8MMA_AtomIJNS4_4SM904GMMA26MMA_64x16x32_S32S8S8_SS_TNEEEENS4_6LayoutISD_NS5_IJSC_NSA_ILi0EEESS_EEEEENS5_IJNS4_10UnderscoreESV_SV_EEEEENS4_13SM90_TMA_LOADENS4_14ComposedLayoutINS4_7SwizzleILi2ELi4ELi3EEENS4_18smem_ptr_flag_bitsILi8EEENSR_INS5_IJNSA_ILi8EEESI_EEENS5_IJSI_SC_EEEEEEEvNS4_8identityENS4_23SM90_TMA_LOAD_MULTICASTES18_vS19_EENS_8epilogue10collective6detail29Sm90TmaWarpSpecializedAdapterINS1D_15DefaultEpilogueIaSK_SK_NS1C_6thread17LinearCombinationIaLi1EiiLNS1H_9ScaleType4KindE0ELNS_15FloatRoundStyleE2EaEENS1_15EpilogueDefaultEEEEEvvEEEEvNT_6ParamsE)
	.align		4
        /*000c*/ 	.word	index@(__assertfail)
	.align		4
        /*0010*/ 	.word	0x00000000
	.align		4
        /*0014*/ 	.word	0xfffffffe
	.align		4
        /*0018*/ 	.word	0x00000000
	.align		4
        /*001c*/ 	.word	0xfffffffd
	.align		4
        /*0020*/ 	.word	0x00000000
	.align		4
        /*0024*/ 	.word	0xfffffffc


//--------------------- .nv.constant4             --------------------------
	.section	.nv.constant4,"a",@progbits
	.align	8
	.align		8
.nv.constant4:
        /*0000*/ 	.dword	__assertfail
	.align		8
        /*0008*/ 	.dword	__unnamed_1
	.align		8
        /*0010*/ 	.dword	_ZN40_INTERNAL_54df087a_4_k_cu_7101c132_119114cuda3std3__45__cpo5beginE
	.align		8
        /*0018*/ 	.dword	_ZN40_INTERNAL_54df087a_4_k_cu_7101c132_119114cuda3std3__45__cpo3endE
	.align		8
        /*0020*/ 	.dword	_ZN40_INTERNAL_54df087a_4_k_cu_7101c132_119114cuda3std3__45__cpo6cbeginE
	.align		8
        /*0028*/ 	.dword	_ZN40_INTERNAL_54df087a_4_k_cu_7101c132_119114cuda3std3__45__cpo4cendE
	.align		8
        /*0030*/ 	.dword	_ZN40_INTERNAL_54df087a_4_k_cu_7101c132_119114cuda3std3__442_GLOBAL__N__54df087a_4_k_cu_7101c132_119116ignoreE
	.align		8
        /*0038*/ 	.dword	_ZN40_INTERNAL_54df087a_4_k_cu_7101c132_119114cuda3std3__419piecewise_constructE
	.align		8
        /*0040*/ 	.dword	_ZN40_INTERNAL_54df087a_4_k_cu_7101c132_119114cuda3std3__48in_placeE
	.align		8
        /*0048*/ 	.dword	_ZN40_INTERNAL_54df087a_4_k_cu_7101c132_119114cuda3std6ranges3__45__cpo4swapE
	.align		8
        /*0050*/ 	.dword	_ZN40_INTERNAL_54df087a_4_k_cu_7101c132_119114cuda3std6ranges3__45__cpo9iter_moveE
	.align		8
        /*0058*/ 	.dword	_ZN40_INTERNAL_54df087a_4_k_cu_7101c132_119114cute7productE
	.align		8
        /*0060*/ 	.dword	_ZN40_INTERNAL_54df087a_4_k_cu_7101c132_119114cute1_E
	.align		8
        /*0068*/ 	.dword	$str$22
	.align		8
        /*0070*/ 	.dword	$str$23


//--------------------- .text._ZN7cutlass13device_kernelINS_4gemm6kernel13GemmUniversalIN4cute5tupleIJiiiiEEENS1_10collective13CollectiveMmaINS1_34MainloopSm90TmaGmmaWarpSpecializedILi6ENS5_IJNS4_1CILi2EEENSA_ILi1EEESC_EEENS1_35KernelTmaWarpSpecializedCooperativeEEENS5_IJNSA_ILi512EEENSA_ILi16EEENSA_ILi64EEEEEEaNS5_IJlSC_lEEEaSK_NS4_8TiledMMAINS4_8MMA_AtomIJNS4_4SM904GMMA26MMA_64x16x32_S32S8S8_SS_TNEEEENS4_6LayoutISD_NS5_IJSC_NSA_ILi0EEESS_EEEEENS5_IJNS4_10UnderscoreESV_SV_EEEEENS4_13SM90_TMA_LOADENS4_14ComposedLayoutINS4_7SwizzleILi2ELi4ELi3EEENS4_18smem_ptr_flag_bitsILi8EEENSR_INS5_IJNSA_ILi8EEESI_EEENS5_IJSI_SC_EEEEEEEvNS4_8identityENS4_23SM90_TMA_LOAD_MULTICASTES18_vS19_EENS_8epilogue10collective6detail29Sm90TmaWarpSpecializedAdapterINS1D_15DefaultEpilogueIaSK_SK_NS1C_6thread17LinearCombinationIaLi1EiiLNS1H_9ScaleType4KindE0ELNS_15FloatRoundStyleE2EaEENS1_15EpilogueDefaultEEEEEvvEEEEvNT_6ParamsE --------------------------
	.section	.text._ZN7cutlass13device_kernelINS_4gemm6kernel13GemmUniversalIN4cute5tupleIJiiiiEEENS1_10collective13CollectiveMmaINS1_34MainloopSm90TmaGmmaWarpSpecializedILi6ENS5_IJNS4_1CILi2EEENSA_ILi1EEESC_EEENS1_35KernelTmaWarpSpecializedCooperativeEEENS5_IJNSA_ILi512EEENSA_ILi16EEENSA_ILi64EEEEEEaNS5_IJlSC_lEEEaSK_NS4_8TiledMMAINS4_8MMA_AtomIJNS4_4SM904GMMA26MMA_64x16x32_S32S8S8_SS_TNEEEENS4_6LayoutISD_NS5_IJSC_NSA_ILi0EEESS_EEEEENS5_IJNS4_10UnderscoreESV_SV_EEEEENS4_13SM90_TMA_LOADENS4_14ComposedLayoutINS4_7SwizzleILi2ELi4ELi3EEENS4_18smem_ptr_flag_bitsILi8EEENSR_INS5_IJNSA_ILi8EEESI_EEENS5_IJSI_SC_EEEEEEEvNS4_8identityENS4_23SM90_TMA_LOAD_MULTICASTES18_vS19_EENS_8epilogue10collective6detail29Sm90TmaWarpSpecializedAdapterINS1D_15DefaultEpilogueIaSK_SK_NS1C_6thread17LinearCombinationIaLi1EiiLNS1H_9ScaleType4KindE0ELNS_15FloatRoundStyleE2EaEENS1_15EpilogueDefaultEEEEEvvEEEEvNT_6ParamsE,"ax",@progbits
	.align	128
.text._ZN7cutlass13device_kernelINS_4gemm6kernel13GemmUniversalIN4cute5tupleIJiiiiEEENS1_10collective13CollectiveMmaINS1_34MainloopSm90TmaGmmaWarpSpecializedILi6ENS5_IJNS4_1CILi2EEENSA_ILi1EEESC_EEENS1_35KernelTmaWarpSpecializedCooperativeEEENS5_IJNSA_ILi512EEENSA_ILi16EEENSA_ILi64EEEEEEaNS5_IJlSC_lEEEaSK_NS4_8TiledMMAINS4_8MMA_AtomIJNS4_4SM904GMMA26MMA_64x16x32_S32S8S8_SS_TNEEEENS4_6LayoutISD_NS5_IJSC_NSA_ILi0EEESS_EEEEENS5_IJNS4_10UnderscoreESV_SV_EEEEENS4_13SM90_TMA_LOADENS4_14ComposedLayoutINS4_7SwizzleILi2ELi4ELi3EEENS4_18smem_ptr_flag_bitsILi8EEENSR_INS5_IJNSA_ILi8EEESI_EEENS5_IJSI_SC_EEEEEEEvNS4_8identityENS4_23SM90_TMA_LOAD_MULTICASTES18_vS19_EENS_8epilogue10collective6detail29Sm90TmaWarpSpecializedAdapterINS1D_15DefaultEpilogueIaSK_SK_NS1C_6thread17LinearCombinationIaLi1EiiLNS1H_9ScaleType4KindE0ELNS_15FloatRoundStyleE2EaEENS1_15EpilogueDefaultEEEEEvvEEEEvNT_6ParamsE:
        .type           _ZN7cutlass13device_kernelINS_4gemm6kernel13GemmUniversalIN4cute5tupleIJiiiiEEENS1_10collective13CollectiveMmaINS1_34MainloopSm90TmaGmmaWarpSpecializedILi6ENS5_IJNS4_1CILi2EEENSA_ILi1EEESC_EEENS1_35KernelTmaWarpSpecializedCooperativeEEENS5_IJNSA_ILi512EEENSA_ILi16EEENSA_ILi64EEEEEEaNS5_IJlSC_lEEEaSK_NS4_8TiledMMAINS4_8MMA_AtomIJNS4_4SM904GMMA26MMA_64x16x32_S32S8S8_SS_TNEEEENS4_6LayoutISD_NS5_IJSC_NSA_ILi0EEESS_EEEEENS5_IJNS4_10UnderscoreESV_SV_EEEEENS4_13SM90_TMA_LOADENS4_14ComposedLayoutINS4_7SwizzleILi2ELi4ELi3EEENS4_18smem_ptr_flag_bitsILi8EEENSR_INS5_IJNSA_ILi8EEESI_EEENS5_IJSI_SC_EEEEEEEvNS4_8identityENS4_23SM90_TMA_LOAD_MULTICASTES18_vS19_EENS_8epilogue10collective6detail29Sm90TmaWarpSpecializedAdapterINS1D_15DefaultEpilogueIaSK_SK_NS1C_6thread17LinearCombinationIaLi1EiiLNS1H_9ScaleType4KindE0ELNS_15FloatRoundStyleE2EaEENS1_15EpilogueDefaultEEEEEvvEEEEvNT_6ParamsE,@function
        .size           _ZN7cutlass13device_kernelINS_4gemm6kernel13GemmUniversalIN4cute5tupleIJiiiiEEENS1_10collective13CollectiveMmaINS1_34MainloopSm90TmaGmmaWarpSpecializedILi6ENS5_IJNS4_1CILi2EEENSA_ILi1EEESC_EEENS1_35KernelTmaWarpSpecializedCooperativeEEENS5_IJNSA_ILi512EEENSA_ILi16EEENSA_ILi64EEEEEEaNS5_IJlSC_lEEEaSK_NS4_8TiledMMAINS4_8MMA_AtomIJNS4_4SM904GMMA26MMA_64x16x32_S32S8S8_SS_TNEEEENS4_6LayoutISD_NS5_IJSC_NSA_ILi0EEESS_EEEEENS5_IJNS4_10UnderscoreESV_SV_EEEEENS4_13SM90_TMA_LOADENS4_14ComposedLayoutINS4_7SwizzleILi2ELi4ELi3EEENS4_18smem_ptr_flag_bitsILi8EEENSR_INS5_IJNSA_ILi8EEESI_EEENS5_IJSI_SC_EEEEEEEvNS4_8identityENS4_23SM90_TMA_LOAD_MULTICASTES18_vS19_EENS_8epilogue10collective6detail29Sm90TmaWarpSpecializedAdapterINS1D_15DefaultEpilogueIaSK_SK_NS1C_6thread17LinearCombinationIaLi1EiiLNS1H_9ScaleType4KindE0ELNS_15FloatRoundStyleE2EaEENS1_15EpilogueDefaultEEEEEvvEEEEvNT_6ParamsE,(.L_x_111 - _ZN7cutlass13device_kernelINS_4gemm6kernel13GemmUniversalIN4cute5tupleIJiiiiEEENS1_10collective13CollectiveMmaINS1_34MainloopSm90TmaGmmaWarpSpecializedILi6ENS5_IJNS4_1CILi2EEENSA_ILi1EEESC_EEENS1_35KernelTmaWarpSpecializedCooperativeEEENS5_IJNSA_ILi512EEENSA_ILi16EEENSA_ILi64EEEEEEaNS5_IJlSC_lEEEaSK_NS4_8TiledMMAINS4_8MMA_AtomIJNS4_4SM904GMMA26MMA_64x16x32_S32S8S8_SS_TNEEEENS4_6LayoutISD_NS5_IJSC_NSA_ILi0EEESS_EEEEENS5_IJNS4_10UnderscoreESV_SV_EEEEENS4_13SM90_TMA_LOADENS4_14ComposedLayoutINS4_7SwizzleILi2ELi4ELi3EEENS4_18smem_ptr_flag_bitsILi8EEENSR_INS5_IJNSA_ILi8EEESI_EEENS5_IJSI_SC_EEEEEEEvNS4_8identityENS4_23SM90_TMA_LOAD_MULTICASTES18_vS19_EENS_8epilogue10collective6detail29Sm90TmaWarpSpecializedAdapterINS1D_15DefaultEpilogueIaSK_SK_NS1C_6thread17LinearCombinationIaLi1EiiLNS1H_9ScaleType4KindE0ELNS_15FloatRoundStyleE2EaEENS1_15EpilogueDefaultEEEEEvvEEEEvNT_6ParamsE)
        .other          _ZN7cutlass13device_kernelINS_4gemm6kernel13GemmUniversalIN4cute5tupleIJiiiiEEENS1_10collective13CollectiveMmaINS1_34MainloopSm90TmaGmmaWarpSpecializedILi6ENS5_IJNS4_1CILi2EEENSA_ILi1EEESC_EEENS1_35KernelTmaWarpSpecializedCooperativeEEENS5_IJNSA_ILi512EEENSA_ILi16EEENSA_ILi64EEEEEEaNS5_IJlSC_lEEEaSK_NS4_8TiledMMAINS4_8MMA_AtomIJNS4_4SM904GMMA26MMA_64x16x32_S32S8S8_SS_TNEEEENS4_6LayoutISD_NS5_IJSC_NSA_ILi0EEESS_EEEEENS5_IJNS4_10UnderscoreESV_SV_EEEEENS4_13SM90_TMA_LOADENS4_14ComposedLayoutINS4_7SwizzleILi2ELi4ELi3EEENS4_18smem_ptr_flag_bitsILi8EEENSR_INS5_IJNSA_ILi8EEESI_EEENS5_IJSI_SC_EEEEEEEvNS4_8identityENS4_23SM90_TMA_LOAD_MULTICASTES18_vS19_EENS_8epilogue10collective6detail29Sm90TmaWarpSpecializedAdapterINS1D_15DefaultEpilogueIaSK_SK_NS1C_6thread17LinearCombinationIaLi1EiiLNS1H_9ScaleType4KindE0ELNS_15FloatRoundStyleE2EaEENS1_15EpilogueDefaultEEEEEvvEEEEvNT_6ParamsE,@"STO_CUDA_ENTRY STV_DEFAULT"
_ZN7cutlass13device_kernelINS_4gemm6kernel13GemmUniversalIN4cute5tupleIJiiiiEEENS1_10collective13CollectiveMmaINS1_34MainloopSm90TmaGmmaWarpSpecializedILi6ENS5_IJNS4_1CILi2EEENSA_ILi1EEESC_EEENS1_35KernelTmaWarpSpecializedCooperativeEEENS5_IJNSA_ILi512EEENSA_ILi16EEENSA_ILi64EEEEEEaNS5_IJlSC_lEEEaSK_NS4_8TiledMMAINS4_8MMA_AtomIJNS4_4SM904GMMA26MMA_64x16x32_S32S8S8_SS_TNEEEENS4_6LayoutISD_NS5_IJSC_NSA_ILi0EEESS_EEEEENS5_IJNS4_10UnderscoreESV_SV_EEEEENS4_13SM90_TMA_LOADENS4_14ComposedLayoutINS4_7SwizzleILi2ELi4ELi3EEENS4_18smem_ptr_flag_bitsILi8EEENSR_INS5_IJNSA_ILi8EEESI_EEENS5_IJSI_SC_EEEEEEEvNS4_8identityENS4_23SM90_TMA_LOAD_MULTICASTES18_vS19_EENS_8epilogue10collective6detail29Sm90TmaWarpSpecializedAdapterINS1D_15DefaultEpilogueIaSK_SK_NS1C_6thread17LinearCombinationIaLi1EiiLNS1H_9ScaleType4KindE0ELNS_15FloatRoundStyleE2EaEENS1_15EpilogueDefaultEEEEEvvEEEEvNT_6ParamsE:
[----:B------:R-:W0:Y:S01]  /*0000*/  LDC R1, c[0x0][0x28] ;  /* 0x00000a00ff017b82 */ /* 0x000e220000000800 */
[----:B------:R-:W1:Y:S01]  /*0010*/  S2R R18, SR_TID.X ;  /* 0x0000000000127919 */ /* 0x000e620000002100 */
[----:B------:R-:W-:Y:S01]  /*0020*/  ELECT P0, URZ, PT ;  /* 0x00000000003f782f */ /* 0x000fe20003800000 */
[----:B------:R-:W-:Y:S01]  /*0030*/  BSSY B0, `(.L_x_0) ;  /* 0x000000f000007945 */ /* 0x000fe20003800000 */
[--C-:B-1----:R-:W-:Y:S02]  /*0040*/  SHF.R.U32.HI R0, RZ, 0x5, R18.reuse ;  /* 0x00000005ff007819 */ /* 0x102fe40000011612 */
[----:B------:R-:W-:-:S03]  /*0050*/  SHF.R.U32.HI R3, RZ, 0x7, R18 ;  /* 0x00000007ff037819 */ /* 0x000fc60000011612 */
[----:B------:R-:W1:Y:S04]  /*0060*/  SHFL.IDX PT, R2, R0, RZ, 0x1f ;  /* 0x00001fff00027589 */ /* 0x000e6800000e0000 */
[----:B------:R2:W3:Y:S01]  /*0070*/  SHFL.IDX PT, R5, R3, RZ, 0x1f ;  /* 0x00001fff03057589 */ /* 0x0004e200000e0000 */
[----:B-1----:R-:W-:-:S13]  /*0080*/  ISETP.NE.OR P0, PT, R2, RZ, !P0 ;  /* 0x000000ff0200720c */ /* 0x002fda0004705670 */
[----:B0-23--:R-:W-:Y:S05]  /*0090*/  @P0 BRA `(.L_x_1) ;  /* 0x0000000000200947 */ /* 0x00dfea0003800000 */
[----:B------:R-:W-:Y:S02]  /*00a0*/  ULDC.64 UR4, c[0x0][0x198] ;  /* 0x0000660000047ab9 */ /* 0x000fe40000000a00 */
[----:B------:R-:W-:Y:S02]  /*00b0*/  UIADD3 UR6, UP0, UR4, 0xf0, URZ ;  /* 0x000000f004067890 */ /* 0x000fe4000ff1e03f */
[----:B------:R-:W-:Y:S02]  /*00c0*/  UIADD3 UR4, UP1, UR4, 0x1f0, URZ ;  /* 0x000001f004047890 */ /* 0x000fe4000ff3e03f */
[----:B------:R-:W-:Y:S02]  /*00d0*/  UIADD3.X UR7, URZ, UR5, URZ, UP0, !UPT ;  /* 0x000000053f077290 */ /* 0x000fe400087fe43f */
[----:B------:R-:W-:-:S07]  /*00e0*/  UIADD3.X UR5, URZ, UR5, URZ, UP1, !UPT ;  /* 0x000000053f057290 */ /* 0x000fce0008ffe43f */
[----:B------:R0:W-:Y:S02]  /*00f0*/  UTMACCTL.PF [UR6] ;  /* 0x00000000060079b9 */ /* 0x0001e40008040000 */
[----:B------:R0:W-:Y:S02]  /*0100*/  UTMACCTL.PF [UR4] ;  /* 0x00000000040079b9 */ /* 0x0001e40008040000 */
[----:B0-----:R-:W-:Y:S01]  /*0110*/  NOP ;  /* 0x0000000000007918 */ /* 0x001fe20000000000 */
.L_x_1:
[----:B------:R-:W-:Y:S05]  /*0120*/  BSYNC B0 ;  /* 0x0000000000007941 */ /* 0x000fea0003800000 */
.L_x_0:
[----:B------:R-:W0:Y:S02]  /*0130*/  SHFL.IDX PT, R3, R0, RZ, 0x1f ;  /* 0x00001fff00037589 */ /* 0x000e2400000e0000 */
[----:B0-----:R-:W-:-:S13]  /*0140*/  ISETP.NE.AND P0, PT, R3, RZ, PT ;  /* 0x000000ff0300720c */ /* 0x001fda0003f05270 */
[----:B------:R-:W-:Y:S05]  /*0150*/  @P0 BRA `(.L_x_2) ;  /* 0x0000000000680947 */ /* 0x000fea0003800000 */
[----:B------:R-:W0:Y:S01]  /*0160*/  S2UR UR8, SR_CgaCtaId ;  /* 0x00000000000879c3 */ /* 0x000e220000008800 */
[----:B------:R-:W-:Y:S01]  /*0170*/  UMOV UR4, 0x400 ;  /* 0x0000040000047882 */ /* 0x000fe20000000000 */
[----:B------:R-:W-:Y:S01]  /*0180*/  UMOV UR5, 0x1 ;  /* 0x0000000100057882 */ /* 0x000fe20000000000 */
[----:B------:R-:W-:Y:S01]  /*0190*/  UMOV UR6, 0x4 ;  /* 0x0000000400067882 */ /* 0x000fe20000000000 */
[----:B------:R-:W-:Y:S01]  /*01a0*/  ELECT P0, URZ, PT ;  /* 0x00000000003f782f */ /* 0x000fe20003800000 */
[----:B------:R-:W-:-:S04]  /*01b0*/  UIADD3 UR6, -UR6, 0x100000, URZ ;  /* 0x0010000006067890 */ /* 0x000fc8000fffe13f */
[----:B------:R-:W-:Y:S02]  /*01c0*/  USHF.L.U32 UR7, UR6, 0xb, URZ ;  /* 0x0000000b06077899 */ /* 0x000fe4000800063f */
[----:B------:R-:W-:Y:S02]  /*01d0*/  USHF.L.U32 UR6, UR6, 0x1, URZ ;  /* 0x0000000106067899 */ /* 0x000fe4000800063f */
[----:B0-----:R-:W-:Y:S02]  /*01e0*/  ULEA UR8, UR8, UR4, 0x18 ;  /* 0x0000000408087291 */ /* 0x001fe4000f8ec03f */
[----:B------:R-:W-:-:S04]  /*01f0*/  UIADD3 UR4, -UR5, 0x100000, URZ ;  /* 0x0010000005047890 */ /* 0x000fc8000fffe13f */
[----:B------:R-:W-:Y:S02]  /*0200*/  USHF.L.U32 UR5, UR4, 0xb, URZ ;  /* 0x0000000b04057899 */ /* 0x000fe4000800063f */
[----:B------:R-:W-:Y:S01]  /*0210*/  USHF.L.U32 UR4, UR4, 0x1, URZ ;  /* 0x0000000104047899 */ /* 0x000fe2000800063f */
[----:B------:R-:W0:Y:S11]  /*0220*/  FENCE.VIEW.ASYNC.S ;  /* 0x00000000000073c6 */ /* 0x000e360000000000 */
[----:B0-----:R0:W1:Y:S01]  /*0230*/  SYNCS.EXCH.64 URZ, [UR8], UR4 ;  /* 0x00000004083f75b2 */ /* 0x0010620008000100 */
[----:B------:R0:W2:Y:S01]  /*0240*/  SYNCS.EXCH.64 URZ, [UR8+0x30], UR6 ;  /* 0x00003006083f75b2 */ /* 0x0000a20008000100 */
[----:B------:R0:W3:Y:S01]  /*0250*/  SYNCS.EXCH.64 URZ, [UR8+0x8], UR4 ;  /* 0x00000804083f75b2 */ /* 0x0000e20008000100 */
[----:B------:R0:W4:Y:S01]  /*0260*/  SYNCS.EXCH.64 URZ, [UR8+0x38], UR6 ;  /* 0x00003806083f75b2 */ /* 0x0001220008000100 */
[----:B------:R0:W0:Y:S01]  /*0270*/  SYNCS.EXCH.64 URZ, [UR8+0x10], UR4 ;  /* 0x00001004083f75b2 */ /* 0x0000220008000100 */
[----:B------:R0:W0:Y:S01]  /*0280*/  SYNCS.EXCH.64 URZ, [UR8+0x40], UR6 ;  /* 0x00004006083f75b2 */ /* 0x0000220008000100 */
[----:B------:R0:W0:Y:S01]  /*0290*/  SYNCS.EXCH.64 URZ, [UR8+0x18], UR4 ;  /* 0x00001804083f75b2 */ /* 0x0000220008000100 */
[----:B------:R0:W0:Y:S01]  /*02a0*/  SYNCS.EXCH.64 URZ, [UR8+0x48], UR6 ;  /* 0x00004806083f75b2 */ /* 0x0000220008000100 */
[----:B------:R0:W0:Y:S01]  /*02b0*/  SYNCS.EXCH.64 URZ, [UR8+0x20], UR4 ;  /* 0x00002004083f75b2 */ /* 0x0000220008000100 */
[----:B------:R0:W0:Y:S01]  /*02c0*/  SYNCS.EXCH.64 URZ, [UR8+0x50], UR6 ;  /* 0x00005006083f75b2 */ /* 0x0000220008000100 */
[----:B------:R0:W0:Y:S01]  /*02d0*/  SYNCS.EXCH.64 URZ, [UR8+0x28], UR4 ;  /* 0x00002804083f75b2 */ /* 0x0000220008000100 */
[----:B------:R0:W0:Y:S01]  /*02e0*/  SYNCS.EXCH.64 URZ, [UR8+0x58], UR6 ;  /* 0x00005806083f75b2 */ /* 0x0000220008000100 */
[----:B------:R-:W-:Y:S01]  /*02f0*/  NOP ;  /* 0x0000000000007918 */ /* 0x000fe20000000000 */
.L_x_2:
[----:B------:R-:W-:Y:S01]  /*0300*/  SHF.R.S32.HI R7, RZ, 0x1f, R18 ;  /* 0x0000001fff077819 */ /* 0x000fe20000011412 */
[----:B------:R-:W5:Y:S01]  /*0310*/  SHFL.IDX PT, R0, R0, RZ, 0x1f ;  /* 0x00001fff00007589 */ /* 0x000f6200000e0000 */
[----:B0-----:R-:W0:Y:S01]  /*0320*/  S2UR UR8, SR_CTAID.X ;  /* 0x00000000000879c3 */ /* 0x001e220000002500 */
[----:B------:R-:W-:Y:S02]  /*0330*/  ELECT P0, URZ, PT ;  /* 0x00000000003f782f */ /* 0x000fe40003800000 */
[----:B------:R-:W-:Y:S01]  /*0340*/  LEA.HI R7, R7, R18, RZ, 0x7 ;  /* 0x0000001207077211 */ /* 0x000fe200078f38ff */
[----:B------:R-:W1:Y:S01]  /*0350*/  S2R R4, SR_CTAID.Y ;  /* 0x0000000000047919 */ /* 0x000e620000002600 */
[----:B------:R-:W-:Y:S01]  /*0360*/  SHF.R.S32.HI R8, RZ, 0x1f, R3 ;  /* 0x0000001fff087819 */ /* 0x000fe20000011403 */
[----:B------:R-:W-:Y:S01]  /*0370*/  ULDC UR4, c[0x0][0x150] ;  /* 0x0000540000047ab9 */ /* 0x000fe20000000800 */
[----:B------:R-:W-:Y:S01]  /*0380*/  LOP3.LUT R7, R7, 0xffffff80, RZ, 0xc0, !PT ;  /* 0xffffff8007077812 */ /* 0x000fe200078ec0ff */
[----:B------:R-:W-:Y:S01]  /*0390*/  NOP ;  /* 0x0000000000007918 */ /* 0x000fe20000000000 */
[----:B------:R-:W-:Y:S01]  /*03a0*/  LEA.HI R8, R8, R3, RZ, 0x2 ;  /* 0x0000000308087211 */ /* 0x000fe200078f10ff */
[----:B------:R-:W2:Y:S01]  /*03b0*/  LDC R10, c[0x0][0x144] ;  /* 0x00005100ff0a7b82 */ /* 0x000ea20000000800 */
[----:B------:R-:W-:Y:S01]  /*03c0*/  NOP ;  /* 0x0000000000007918 */ /* 0x000fe20000000000 */
[----:B------:R-:W-:Y:S01]  /*03d0*/  IMAD.IADD R6, R18, 0x1, -R7 ;  /* 0x0000000112067824 */ /* 0x000fe200078e0a07 */
[----:B------:R-:W-:Y:S01]  /*03e0*/  LOP3.LUT R8, R8, 0x3ffffffc, RZ, 0xc0, !PT ;  /* 0x3ffffffc08087812 */ /* 0x000fe200078ec0ff */
[----:B------:R-:W-:Y:S01]  /*03f0*/  IMAD.MOV.U32 R22, RZ, RZ, 0x1 ;  /* 0x00000001ff167424 */ /* 0x000fe200078e00ff */
[----:B------:R-:W-:-:S02]  /*0400*/  ISETP.NE.AND P3, PT, R5, RZ, PT ;  /* 0x000000ff0500720c */ /* 0x000fc40003f65270 */
[----:B------:R-:W-:Y:S01]  /*0410*/  SHF.R.S32.HI R7, RZ, 0x1f, R6 ;  /* 0x0000001fff077819 */ /* 0x000fe20000011406 */
[----:B------:R-:W-:Y:S01]  /*0420*/  IMAD.IADD R8, R3, 0x1, -R8 ;  /* 0x0000000103087824 */ /* 0x000fe200078e0a08 */
[----:B------:R-:W3:Y:S02]  /*0430*/  LDC R13, c[0x0][0x140] ;  /* 0x00005000ff0d7b82 */ /* 0x000ee40000000800 */
[----:B------:R-:W-:Y:S02]  /*0440*/  LEA.HI R7, R7, R6, RZ, 0x3 ;  /* 0x0000000607077211 */ /* 0x000fe400078f18ff */
[----:B-----5:R-:W-:Y:S02]  /*0450*/  ISETP.NE.OR P0, PT, R0, RZ, !P0 ;  /* 0x000000ff0000720c */ /* 0x020fe40004705670 */
[--C-:B------:R-:W-:Y:S02]  /*0460*/  SHF.R.S32.HI R0, RZ, 0x3, R7.reuse ;  /* 0x00000003ff007819 */ /* 0x100fe40000011407 */
[----:B------:R-:W-:-:S02]  /*0470*/  SHF.R.S32.HI R7, RZ, 0x1f, R7 ;  /* 0x0000001fff077819 */ /* 0x000fc40000011407 */
[----:B0-----:R-:W-:Y:S02]  /*0480*/  I2FP.F32.U32 R9, UR8 ;  /* 0x0000000800097c45 */ /* 0x001fe40008201000 */
[----:B------:R-:W-:-:S03]  /*0490*/  LEA.HI R7, R7, R0, RZ, 0x2 ;  /* 0x0000000007077211 */ /* 0x000fc600078f10ff */
[----:B------:R-:W-:Y:S01]  /*04a0*/  FMUL R9, R9, UR4 ;  /* 0x0000000409097c20 */ /* 0x000fe20008400000 */
[----:B------:R-:W-:Y:S01]  /*04b0*/  LOP3.LUT R7, R7, 0xfffffffc, RZ, 0xc0, !PT ;  /* 0xfffffffc07077812 */ /* 0x000fe200078ec0ff */
[----:B------:R-:W-:Y:S01]  /*04c0*/  VOTEU.ALL UP0, P0 ;  /* 0x00000000003f7886 */ /* 0x000fe20000000000 */
[----:B-1----:R-:W-:Y:S01]  /*04d0*/  I2FP.F32.U32 R3, R4 ;  /* 0x0000000400037245 */ /* 0x002fe20000201000 */
[----:B------:R-:W-:Y:S01]  /*04e0*/  ULDC UR4, c[0x0][0x154] ;  /* 0x0000550000047ab9 */ /* 0x000fe20000000800 */
[----:B------:R-:W-:Y:S01]  /*04f0*/  VOTEU.ALL UP1, P0 ;  /* 0x00000000003f7886 */ /* 0x000fe20000020000 */
[----:B------:R-:W0:Y:S01]  /*0500*/  F2I.U32.TRUNC.NTZ R9, R9 ;  /* 0x0000000900097305 */ /* 0x000e22000020f000 */
[----:B------:R-:W-:Y:S01]  /*0510*/  IMAD.IADD R7, R0, 0x1, -R7 ;  /* 0x0000000100077824 */ /* 0x000fe200078e0a07 */
[----:B------:R-:W1:Y:S01]  /*0520*/  @!UP0 S2UR UR7, SR_CgaCtaId ;  /* 0x00000000000789c3 */ /* 0x000e620000008800 */
[----:B------:R-:W-:Y:S01]  /*0530*/  FMUL R12, R3, UR4 ;  /* 0x00000004030c7c20 */ /* 0x000fe20008400000 */
[----:B------:R-:W-:Y:S01]  /*0540*/  UMOV UR4, 0x20 ;  /* 0x0000002000047882 */ /* 0x000fe20000000000 */
[----:B------:R-:W-:Y:S01]  /*0550*/  IMAD R8, R8, 0x4, R7 ;  /* 0x0000000408087824 */ /* 0x000fe200078e0207 */
[----:B------:R-:W-:Y:S01]  /*0560*/  @!UP0 UMOV UR6, 0x400 ;  /* 0x0000040000068882 */ /* 0x000fe20000000000 */
[----:B------:R-:W-:-:S04]  /*0570*/  @!UP0 UIADD3 UR4, -UR4, 0x100000, URZ ;  /* 0x0010000004048890 */ /* 0x000fc8000fffe13f */
[----:B------:R-:W-:Y:S02]  /*0580*/  @!UP0 USHF.L.U32 UR5, UR4, 0xb, URZ ;  /* 0x0000000b04058899 */ /* 0x000fe4000800063f */
[----:B------:R-:W-:Y:S01]  /*0590*/  @!UP0 USHF.L.U32 UR4, UR4, 0x1, URZ ;  /* 0x0000000104048899 */ /* 0x000fe2000800063f */
[----:B---3--:R-:W-:Y:S01]  /*05a0*/  ISETP.EQ.U32.AND P2, PT, R13, 0x1, PT ;  /* 0x000000010d00780c */ /* 0x008fe20003f42070 */
[----:B------:R-:W3:Y:S01]  /*05b0*/  F2I.U32.TRUNC.NTZ R12, R12 ;  /* 0x0000000c000c7305 */ /* 0x000ee2000020f000 */
[C---:B------:R-:W-:Y:S01]  /*05c0*/  LEA.HI R0, R8.reuse, R8, RZ, 0x1 ;  /* 0x0000000808007211 */ /* 0x040fe200078f08ff */
[----:B------:R-:W5:Y:S01]  /*05d0*/  LDC R7, c[0x0][0x148] ;  /* 0x00005200ff077b82 */ /* 0x000f620000000800 */
[----:B------:R-:W-:Y:S02]  /*05e0*/  IMAD.SHL.U32 R23, R8, 0x4, RZ ;  /* 0x0000000408177824 */ /* 0x000fe400078e00ff */
[----:B------:R-:W-:Y:S01]  /*05f0*/  LOP3.LUT R11, R0, 0xfffffffe, RZ, 0xc0, !PT ;  /* 0xfffffffe000b7812 */ /* 0x000fe200078ec0ff */
[----:B0-----:R-:W-:Y:S01]  /*0600*/  IMAD.MOV R15, RZ, RZ, -R9 ;  /* 0x000000ffff0f7224 */ /* 0x001fe200078e0a09 */
[----:B------:R-:W-:-:S02]  /*0610*/  SHF.R.S32.HI R9, RZ, 0x1f, R2 ;  /* 0x0000001fff097819 */ /* 0x000fc40000011402 */
[----:B------:R-:W-:Y:S01]  /*0620*/  LOP3.LUT R23, R8, 0xc, R23, 0x78, !PT ;  /* 0x0000000c08177812 */ /* 0x000fe200078e7817 */
[----:B--2---:R-:W-:Y:S01]  /*0630*/  IMAD R3, R10, R15, UR8 ;  /* 0x000000080a037e24 */ /* 0x004fe2000f8e020f */
[----:B------:R-:W-:Y:S01]  /*0640*/  LEA.HI R9, R9, R2, RZ, 0x2 ;  /* 0x0000000209097211 */ /* 0x000fe200078f10ff */
[----:B------:R-:W-:-:S03]  /*0650*/  IMAD.IADD R0, R8, 0x1, -R11 ;  /* 0x0000000108007824 */ /* 0x000fc600078e0a0b */
[----:B------:R-:W-:Y:S01]  /*0660*/  LOP3.LUT R9, R9, 0xfffffffc, RZ, 0xc0, !PT ;  /* 0xfffffffc09097812 */ /* 0x000fe200078ec0ff */
[----:B---3--:R-:W-:Y:S01]  /*0670*/  IMAD.MOV R24, RZ, RZ, -R12 ;  /* 0x000000ffff187224 */ /* 0x008fe200078e0a0c */
[----:B------:R-:W-:Y:S01]  /*0680*/  ISETP.NE.AND P4, PT, R0, R3, PT ;  /* 0x000000030000720c */ /* 0x000fe20003f85270 */
[----:B-1----:R-:W-:Y:S02]  /*0690*/  @!UP0 ULEA UR6, UR7, UR6, 0x18 ;  /* 0x0000000607068291 */ /* 0x002fe4000f8ec03f */
[----:B------:R-:W-:Y:S01]  /*06a0*/  IMAD.IADD R0, R2, 0x1, -R9 ;  /* 0x0000000102007824 */ /* 0x000fe200078e0a09 */
[----:B------:R-:W-:Y:S01]  /*06b0*/  VOTEU.ALL UP0, P0 ;  /* 0x00000000003f7886 */ /* 0x000fe20000000000 */
[----:B------:R-:W-:Y:S01]  /*06c0*/  LOP3.LUT P0, RZ, R6, 0x7, RZ, 0xc0, !PT ;  /* 0x0000000706ff7812 */ /* 0x000fe2000780c0ff */
[----:B------:R-:W-:Y:S02]  /*06d0*/  VIADD R6, R5, 0xffffffff ;  /* 0xffffffff05067836 */ /* 0x000fe40000000000 */
[----:B------:R-:W-:Y:S01]  /*06e0*/  ISETP.NE.AND P1, PT, R0, 0x3, PT ;  /* 0x000000030000780c */ /* 0x000fe20003f25270 */
[----:B-----5:R-:W-:Y:S01]  /*06f0*/  IMAD R9, R7, R24, R4 ;  /* 0x0000001807097224 */ /* 0x020fe200078e0204 */
[----:B------:R-:W-:-:S02]  /*0700*/  ISETP.LT.U32.AND P0, PT, R23, 0x2, !P0 ;  /* 0x000000021700780c */ /* 0x000fc40004701070 */
[----:B------:R-:W-:Y:S01]  /*0710*/  ISETP.EQ.OR P1, PT, R0, RZ, !P1 ;  /* 0x000000ff0000720c */ /* 0x000fe20004f22670 */
[----:B------:R-:W0:Y:S02]  /*0720*/  FENCE.VIEW.ASYNC.S ;  /* 0x00000000000073c6 */ /* 0x000e240000000000 */
[----:B0-----:R0:W1:Y:S01]  /*0730*/  @!UP0 SYNCS.EXCH.64 URZ, [UR6+0x70], UR4 ;  /* 0x00007004063f85b2 */ /* 0x0010620008000100 */
[----:B------:R-:W-:Y:S02]  /*0740*/  @P4 LEA.HI R2, R23, R23, RZ, 0x1 ;  /* 0x0000001717024211 */ /* 0x000fe400078f08ff */
[----:B------:R-:W-:Y:S02]  /*0750*/  ISETP.EQ.AND P1, PT, R5, RZ, P1 ;  /* 0x000000ff0500720c */ /* 0x000fe40000f22270 */
[----:B------:R-:W-:Y:S02]  /*0760*/  @P4 SHF.R.S32.HI R2, RZ, 0x1, R2 ;  /* 0x00000001ff024819 */ /* 0x000fe40000011402 */
[----:B------:R-:W-:-:S02]  /*0770*/  ISETP.GE.U32.AND P6, PT, R6, 0x2, PT ;  /* 0x000000020600780c */ /* 0x000fc40003fc6070 */
[----:B------:R-:W-:Y:S02]  /*0780*/  @P4 ISETP.NE.AND P5, PT, R2, R9, PT ;  /* 0x000000090200420c */ /* 0x000fe40003fa5270 */
[----:B------:R-:W-:Y:S02]  /*0790*/  SEL R9, RZ, 0x1, !P0 ;  /* 0x00000001ff097807 */ /* 0x000fe40004000000 */
[----:B------:R-:W-:Y:S02]  /*07a0*/  @P4 SEL R22, RZ, 0x1, P5 ;  /* 0x00000001ff164807 */ /* 0x000fe40002800000 */
[----:B------:R-:W-:Y:S01]  /*07b0*/  SEL R19, RZ, 0x1, !P1 ;  /* 0x00000001ff137807 */ /* 0x000fe20004800000 */
[----:B------:R0:W2:Y:S01]  /*07c0*/  @!UP1 SYNCS.EXCH.64 URZ, [UR6+0x78], UR4 ;  /* 0x00007804063f95b2 */ /* 0x0000a20008000100 */
[----:B------:R-:W-:Y:S01]  /*07d0*/  LOP3.LUT R22, R22, R9, RZ, 0xc0, !PT ;  /* 0x0000000916167212 */ /* 0x000fe200078ec0ff */
[----:B------:R-:W-:Y:S01]  /*07e0*/  NOP ;  /* 0x0000000000007918 */ /* 0x000fe20000000000 */
[----:B------:R-:W-:Y:S01]  /*07f0*/  SEL R19, R19, 0x2, P6 ;  /* 0x0000000213137807 */ /* 0x000fe20003000000 */
[----:B------:R-:W-:Y:S06]  /*0800*/  @!P2 BRA `(.L_x_3) ;  /* 0x000000000008a947 */ /* 0x000fec0003800000 */
[----:B-12-4-:R-:W-:Y:S01]  /*0810*/  UCGABAR_ARV ;  /* 0x00000000000079c7 */ /* 0x016fe20008000000 */
[----:B------:R-:W-:Y:S05]  /*0820*/  BRA `(.L_x_4) ;  /* 0x0000000000047947 */ /* 0x000fea0003800000 */
.L_x_3:
[----:B-12-4-:R-:W-:Y:S01]  /*0830*/  NOP ;  /* 0x0000000000007918 */ /* 0x016fe20000000000 */
.L_x_4:
[----:B------:R-:W1:Y:S01]  /*0840*/  LDC R2, c[0x0][0x65c] ;  /* 0x00019700ff027b82 */ /* 0x000e620000000800 */
[----:B------:R-:W-:Y:S02]  /*0850*/  IMAD.U32 R8, RZ, RZ, UR8 ;  /* 0x00000008ff087e24 */ /* 0x000fe4000f8e00ff */
[----:B------:R-:W-:Y:S01]  /*0860*/  IMAD.MOV.U32 R9, RZ, RZ, RZ ;  /* 0x000000ffff097224 */ /* 0x000fe200078e00ff */
[----:B-1----:R-:W-:-:S04]  /*0870*/  ISETP.NE.AND P1, PT, R2, 0x1, PT ;  /* 0x000000010200780c */ /* 0x002fc80003f25270 */
[----:B------:R-:W-:-:S09]  /*0880*/  P2R R5, PR, RZ, 0x2 ;  /* 0x00000002ff057803 */ /* 0x000fd20000000000 */
[----:B------:R-:W1:Y:S01]  /*0890*/  @P1 LDC R17, c[0x0][0x10] ;  /* 0x00000400ff111b82 */ /* 0x000e620000000800 */
[----:B------:R-:W-:Y:S02]  /*08a0*/  @P1 IMAD.MOV.U32 R5, RZ, RZ, RZ ;  /* 0x000000ffff051224 */ /* 0x000fe400078e00ff */
[----:B------:R-:W-:-:S05]  /*08b0*/  @P1 IMAD.MOV.U32 R13, RZ, RZ, RZ ;  /* 0x000000ffff0d1224 */ /* 0x000fca00078e00ff */
[----:B------:R-:W2:Y:S01]  /*08c0*/  @!P1 LDC R11, c[0x0][0xc] ;  /* 0x00000300ff0b9b82 */ /* 0x000ea20000000800 */
[----:B-1----:R-:W-:-:S04]  /*08d0*/  @P1 IMAD.WIDE.U32 R16, R17, UR8, R4 ;  /* 0x0000000811101c25 */ /* 0x002fc8000f8e0004 */
[----:B------:R-:W-:Y:S02]  /*08e0*/  @P1 IMAD.IADD R17, R17, 0x1, R13 ;  /* 0x0000000111111824 */ /* 0x000fe400078e020d */
[----:B--2---:R-:W-:-:S04]  /*08f0*/  @!P1 IMAD.WIDE.U32 R8, R4, R11, R8 ;  /* 0x0000000b04089225 */ /* 0x004fc800078e0008 */
[----:B------:R-:W-:Y:S02]  /*0900*/  @!P1 IMAD.MOV.U32 R16, RZ, RZ, R8 ;  /* 0x000000ffff109224 */ /* 0x000fe400078e0008 */
[----:B------:R-:W-:Y:S01]  /*0910*/  @!P1 IMAD.MOV.U32 R17, RZ, RZ, R9 ;  /* 0x000000ffff119224 */ /* 0x000fe200078e0009 */
[----:B------:R-:W-:Y:S06]  /*0920*/  @!P2 BRA `(.L_x_5) ;  /* 0x00000000000ca947 */ /* 0x000fec0003800000 */
[----:B------:R-:W-:Y:S01]  /*0930*/  UCGABAR_WAIT ;  /* 0x0000000000007dc7 */ /* 0x000fe20008000000 */
[----:B------:R-:W-:Y:S01]  /*0940*/  CCTL.IVALL ;  /* 0x00000000ff00798f */ /* 0x000fe20002000000 */
[----:B------:R-:W-:Y:S05]  /*0950*/  BRA `(.L_x_6) ;  /* 0x0000000000047947 */ /* 0x000fea0003800000 */
.L_x_5:
[----:B------:R-:W-:Y:S06]  /*0960*/  BAR.SYNC.DEFER_BLOCKING 0x0 ;  /* 0x0000000000007b1d */ /* 0x000fec0000010000 */
.L_x_6:
[----:B------:R-:W-:Y:S05]  /*0970*/  @!P3 BRA `(.L_x_7) ;  /* 0x00000040007cb947 */ /* 0x000fea0003800000 */
[----:B------:R-:W-:-:S13]  /*0980*/  ISETP.GT.U32.AND P0, PT, R6, 0x1, PT ;  /* 0x000000010600780c */ /* 0x000fda0003f04070 */
[----:B0-----:R-:W-:Y:S05]  /*0990*/  @P0 EXIT ;  /* 0x000000000000094d */ /* 0x001fea0003800000 */
[----:B------:R-:W-:Y:S01]  /*09a0*/  ULDC.64 UR4, c[0x0][0x650] ;  /* 0x0001940000047ab9 */ /* 0x000fe20000000a00 */
[----:B------:R-:W-:Y:S01]  /*09b0*/  PRMT R0, RZ, 0x7610, R0 ;  /* 0x00007610ff007816 */ /* 0x000fe20000000000 */
[----:B------:R-:W-:Y:S01]  /*09c0*/  IMAD.MOV.U32 R59, RZ, RZ, -0x1 ;  /* 0xffffffffff3b7424 */ /* 0x000fe200078e00ff */
[----:B------:R-:W-:Y:S01]  /*09d0*/  ISETP.GE.U32.AND P0, PT, R16, UR4, PT ;  /* 0x0000000410007c0c */ /* 0x000fe2000bf06070 */
[----:B------:R-:W-:Y:S02]  /*09e0*/  IMAD.MOV.U32 R60, RZ, RZ, -0x1 ;  /* 0xffffffffff3c7424 */ /* 0x000fe400078e00ff */
[----:B------:R-:W-:Y:S01]  /*09f0*/  IMAD.MOV.U32 R61, RZ, RZ, -0x1 ;  /* 0xffffffffff3d7424 */ /* 0x000fe200078e00ff */
[----:B------:R-:W-:-:S13]  /*0a00*/  ISETP.GE.U32.AND.EX P0, PT, R17, UR5, PT, P0 ;  /* 0x0000000511007c0c */ /* 0x000fda000bf06100 */
[----:B------:R-:W-:Y:S05]  /*0a10*/  @P0 BRA `(.L_x_8) ;  /* 0x0000000400280947 */ /* 0x000fea0003800000 */
[----:B------:R-:W0:Y:S01]  /*0a20*/  LDC.64 R20, c[0x0][0x628] ;  /* 0x00018a00ff147b82 */ /* 0x000e220000000a00 */
[----:B------:R-:W-:Y:S02]  /*0a30*/  IMAD.MOV.U32 R8, RZ, RZ, R16 ;  /* 0x000000ffff087224 */ /* 0x000fe400078e0010 */
[----:B------:R-:W-:-:S05]  /*0a40*/  IMAD.MOV.U32 R9, RZ, RZ, R17 ;  /* 0x000000ffff097224 */ /* 0x000fca00078e0011 */
[----:B------:R-:W1:Y:S08]  /*0a50*/  LDC R0, c[0x0][0x630] ;  /* 0x00018c00ff007b82 */ /* 0x000e700000000800 */
[----:B------:R-:W2:Y:S01]  /*0a60*/  LDC.64 R26, c[0x0][0x620] ;  /* 0x00018800ff1a7b82 */ /* 0x000ea20000000a00 */
[----:B0-----:R-:W-:-:S04]  /*0a70*/  ISETP.NE.U32.AND P0, PT, R20, RZ, PT ;  /* 0x000000ff1400720c */ /* 0x001fc80003f05070 */
[----:B------:R-:W-:-:S13]  /*0a80*/  ISETP.NE.AND.EX P0, PT, R21, RZ, PT, P0 ;  /* 0x000000ff1500720c */ /* 0x000fda0003f05300 */
[----:B-12---:R-:W-:Y:S05]  /*0a90*/  @!P0 BRA `(.L_x_9) ;  /* 0x0000000000288947 */ /* 0x006fea0003800000 */
[----:B------:R-:W0:Y:S02]  /*0aa0*/  LDC R13, c[0x0][0x634] ;  /* 0x00018d00ff0d7b82 */ /* 0x000e240000000800 */
[----:B0-----:R-:W-:-:S05]  /*0ab0*/  IADD3 R13, P0, R16, R13, RZ ;  /* 0x0000000d100d7210 */ /* 0x001fca0007f1e0ff */
[----:B------:R-:W-:-:S04]  /*0ac0*/  IMAD.X R15, RZ, RZ, R17, P0 ;  /* 0x000000ffff0f7224 */ /* 0x000fc800000e0611 */
[----:B------:R-:W-:-:S04]  /*0ad0*/  IMAD.WIDE.U32 R8, R15, R20, RZ ;  /* 0x000000140f087225 */ /* 0x000fc800078e00ff */
[----:B------:R-:W-:-:S04]  /*0ae0*/  IMAD.WIDE.U32 R10, P0, R13, R21, R8 ;  /* 0x000000150d0a7225 */ /* 0x000fc80007800008 */
[----:B------:R-:W-:-:S04]  /*0af0*/  IMAD.WIDE.U32 R8, R13, R20, RZ ;  /* 0x000000140d087225 */ /* 0x000fc800078e00ff */
[----:B------:R-:W-:Y:S01]  /*0b00*/  IMAD.X R13, RZ, RZ, RZ, P0 ;  /* 0x000000ffff0d7224 */ /* 0x000fe200000e06ff */
[----:B------:R-:W-:Y:S01]  /*0b10*/  IADD3 RZ, P0, R9, R10, RZ ;  /* 0x0000000a09ff7210 */ /* 0x000fe20007f1e0ff */
[----:B------:R-:W-:-:S04]  /*0b20*/  IMAD.MOV.U32 R12, RZ, RZ, R11 ;  /* 0x000000ffff0c7224 */ /* 0x000fc800078e000b */
[----:B------:R-:W-:-:S08]  /*0b30*/  IMAD.WIDE.U32.X R8, R15, R21, R12, P0 ;  /* 0x000000150f087225 */ /* 0x000fd000000e040c */
.L_x_9:
[----:B------:R-:W0:Y:S01]  /*0b40*/  LDC.64 R20, c[0x0][0x640] ;  /* 0x00019000ff147b82 */ /* 0x000e220000000a00 */
[--C-:B------:R-:W-:Y:S01]  /*0b50*/  SHF.R.U64 R61, R8, R0, R9.reuse ;  /* 0x00000000083d7219 */ /* 0x100fe20000001209 */
[----:B------:R-:W-:Y:S01]  /*0b60*/  IMAD R28, R7, R24, R4 ;  /* 0x00000018071c7224 */ /* 0x000fe200078e0204 */
[----:B------:R-:W-:Y:S01]  /*0b70*/  SHF.R.U32.HI R0, RZ, R0, R9 ;  /* 0x00000000ff007219 */ /* 0x000fe20000011609 */
[----:B------:R-:W-:Y:S01]  /*0b80*/  IMAD.MOV.U32 R25, RZ, RZ, 0x1 ;  /* 0x00000001ff197424 */ /* 0x000fe200078e00ff */
[----:B------:R-:W-:-:S03]  /*0b90*/  IADD3 R5, P0, RZ, -R61, RZ ;  /* 0x8000003dff057210 */ /* 0x000fc60007f1e0ff */
[----:B------:R-:W1:Y:S02]  /*0ba0*/  LDC R6, c[0x0][0x618] ;  /* 0x00018600ff067b82 */ /* 0x000e640000000800 */
[----:B------:R-:W-:-:S04]  /*0bb0*/  IMAD.X R9, RZ, RZ, ~R0, P0 ;  /* 0x000000ffff097224 */ /* 0x000fc800000e0e00 */
[-C--:B------:R-:W-:Y:S02]  /*0bc0*/  IMAD R0, R9, R26.reuse, RZ ;  /* 0x0000001a09007224 */ /* 0x080fe400078e02ff */
[----:B------:R-:W2:Y:S01]  /*0bd0*/  LDC R11, c[0x0][0x608] ;  /* 0x00018200ff0b7b82 */ /* 0x000ea20000000800 */
[----:B------:R-:W-:-:S04]  /*0be0*/  IMAD.WIDE.U32 R8, R5, R26, R16 ;  /* 0x0000001a05087225 */ /* 0x000fc800078e0010 */
[----:B------:R-:W-:-:S03]  /*0bf0*/  IMAD R5, R5, R27, R0 ;  /* 0x0000001b05057224 */ /* 0x000fc600078e0200 */
[----:B------:R-:W3:Y:S01]  /*0c00*/  LDC R12, c[0x0][0x658] ;  /* 0x00019600ff0c7b82 */ /* 0x000ee20000000800 */
[----:B0-----:R-:W-:Y:S01]  /*0c10*/  ISETP.NE.U32.AND P0, PT, R20, RZ, PT ;  /* 0x000000ff1400720c */ /* 0x001fe20003f05070 */
[----:B------:R-:W-:Y:S02]  /*0c20*/  IMAD.IADD R5, R9, 0x1, R5 ;  /* 0x0000000109057824 */ /* 0x000fe400078e0205 */
[----:B------:R-:W-:Y:S01]  /*0c30*/  IMAD.MOV.U32 R9, RZ, RZ, -0x1 ;  /* 0xffffffffff097424 */ /* 0x000fe200078e00ff */
[----:B------:R-:W-:-:S03]  /*0c40*/  ISETP.NE.AND.EX P0, PT, R21, RZ, PT, P0 ;  /* 0x000000ff1500720c */ /* 0x000fc60003f05300 */
[----:B------:R-:W0:Y:S01]  /*0c50*/  LDC R15, c[0x0][0x600] ;  /* 0x00018000ff0f7b82 */ /* 0x000e220000000800 */
[-CC-:B-1----:R-:W-:Y:S02]  /*0c60*/  SHF.R.U64 R13, R8, R6.reuse, R5.reuse ;  /* 0x00000006080d7219 */ /* 0x182fe40000001205 */
[----:B------:R-:W-:-:S05]  /*0c70*/  SHF.R.U32.HI R0, RZ, R6, R5 ;  /* 0x00000006ff007219 */ /* 0x000fca0000011605 */
[----:B------:R-:W1:Y:S01]  /*0c80*/  LDC R14, c[0x0][0x648] ;  /* 0x00019200ff0e7b82 */ /* 0x000e620000000800 */
[-CC-:B--2---:R-:W-:Y:S02]  /*0c90*/  SHF.R.U64 R29, R13, R11.reuse, R0.reuse ;  /* 0x0000000b0d1d7219 */ /* 0x184fe40000001200 */
[----:B------:R-:W-:-:S05]  /*0ca0*/  SHF.R.U32.HI R5, RZ, R11, R0 ;  /* 0x0000000bff057219 */ /* 0x000fca0000011600 */
[----:B------:R-:W2:Y:S01]  /*0cb0*/  LDC R26, c[0x0][0x638] ;  /* 0x00018e00ff1a7b82 */ /* 0x000ea20000000800 */
[-CC-:B---3--:R-:W-:Y:S02]  /*0cc0*/  SHF.R.U64 R24, R29, R12.reuse, R5.reuse ;  /* 0x0000000c1d187219 */ /* 0x188fe40000001205 */
[-C--:B------:R-:W-:Y:S02]  /*0cd0*/  SHF.L.U32 R0, R9, R12.reuse, RZ ;  /* 0x0000000c09007219 */ /* 0x080fe400000006ff */
[----:B------:R-:W-:Y:S01]  /*0ce0*/  SHF.R.U32.HI R5, RZ, R12, R5 ;  /* 0x0000000cff057219 */ /* 0x000fe20000011605 */
[----:B------:R-:W-:Y:S01]  /*0cf0*/  IMAD.MOV.U32 R4, RZ, RZ, R24 ;  /* 0x000000ffff047224 */ /* 0x000fe200078e0018 */
[----:B------:R-:W-:Y:S01]  /*0d00*/  LOP3.LUT R10, RZ, R0, RZ, 0x33, !PT ;  /* 0x00000000ff0a7212 */ /* 0x000fe200078e33ff */
[----:B------:R-:W3:Y:S01]  /*0d10*/  LDC R27, c[0x0][0x610] ;  /* 0x00018400ff1b7b82 */ /* 0x000ee20000000800 */
[----:B------:R-:W-:Y:S05]  /*0d20*/  @!P0 BRA `(.L_x_10) ;  /* 0x0000000000288947 */ /* 0x000fea0003800000 */
[----:B------:R-:W4:Y:S02]  /*0d30*/  LDC R9, c[0x0][0x64c] ;  /* 0x00019300ff097b82 */ /* 0x000f240000000800 */
[----:B----4-:R-:W-:-:S05]  /*0d40*/  IADD3 R9, P0, R24, R9, RZ ;  /* 0x0000000918097210 */ /* 0x010fca0007f1e0ff */
        /* <DEDUP_REMOVED lines=8> */
.L_x_10:
[----:B-1----:R-:W-:Y:S01]  /*0dd0*/  SHF.R.U64 R4, R4, R14, R5 ;  /* 0x0000000e04047219 */ /* 0x002fe20000001205 */
[----:B0-----:R-:W-:Y:S01]  /*0de0*/  VIADD R6, R15, 0xffffffff ;  /* 0xffffffff0f067836 */ /* 0x001fe20000000000 */
[----:B------:R-:W-:Y:S02]  /*0df0*/  SHF.L.U32 R0, R25, R12, RZ ;  /* 0x0000000c19007219 */ /* 0x000fe400000006ff */
[----:B------:R-:W-:Y:S01]  /*0e00*/  LOP3.LUT R5, R29, R10, RZ, 0xc0, !PT ;  /* 0x0000000a1d057212 */ /* 0x000fe200078ec0ff */
[----:B------:R-:W-:Y:S01]  /*0e10*/  IMAD.MOV R7, RZ, RZ, -R4 ;  /* 0x000000ffff077224 */ /* 0x000fe200078e0a04 */
[----:B------:R-:W-:Y:S02]  /*0e20*/  SEL R3, R3, R28, !P1 ;  /* 0x0000001c03037207 */ /* 0x000fe40004800000 */
[----:B------:R-:W-:Y:S01]  /*0e30*/  LOP3.LUT R6, R13, R6, RZ, 0xc0, !PT ;  /* 0x000000060d067212 */ /* 0x000fe200078ec0ff */
[----:B------:R-:W-:Y:S02]  /*0e40*/  IMAD R4, R0, R4, R5 ;  /* 0x0000000400047224 */ /* 0x000fe400078e0205 */
[----:B--2---:R-:W-:-:S02]  /*0e50*/  IMAD R0, R7, R26, R24 ;  /* 0x0000001a07007224 */ /* 0x004fc400078e0218 */
[----:B---3--:R-:W-:Y:S02]  /*0e60*/  IMAD R3, R4, R27, R3 ;  /* 0x0000001b04037224 */ /* 0x008fe400078e0203 */
[----:B------:R-:W-:Y:S02]  /*0e70*/  IMAD.MOV.U32 R5, RZ, RZ, 0x1 ;  /* 0x00000001ff057424 */ /* 0x000fe400078e00ff */
[----:B------:R-:W-:-:S03]  /*0e80*/  IMAD R4, R0, R15, R6 ;  /* 0x0000000f00047224 */ /* 0x000fc600078e0206 */
[----:B------:R-:W-:Y:S02]  /*0e90*/  PRMT R0, R5, 0x7610, R0 ;  /* 0x0000761005007816 */ /* 0x000fe40000000000 */
[----:B------:R-:W-:Y:S02]  /*0ea0*/  SEL R60, R4, R3, !P1 ;  /* 0x00000003043c7207 */ /* 0x000fe40004800000 */
[----:B------:R-:W-:-:S07]  /*0eb0*/  SEL R59, R3, R4, !P1 ;  /* 0x00000004033b7207 */ /* 0x000fce0004800000 */
.L_x_8:
[----:B------:R-:W-:-:S08]  /*0ec0*/  NOP ;  /* 0x0000000000007918 */ /* 0x000fd00000000000 */
[----:B------:R-:W0:Y:S02]  /*0ed0*/  USETMAXREG.TRY_ALLOC.CTAPOOL UP0, 0xe8 ;  /* 0x000000e8000079c8 */ /* 0x000e240008000600 */
[----:B0-----:R-:W-:-:S13]  /*0ee0*/  PLOP3.LUT P0, PT, PT, PT, UP0, 0x80, 0x0 ;  /* 0x000000000000781c */ /* 0x001fda0003f0f008 */
[----:B------:R-:W-:Y:S05]  /*0ef0*/  @!P0 BRA `(.L_x_8) ;  /* 0xfffffffc00f08947 */ /* 0x000fea000383ffff */
[----:B------:R-:W-:Y:S01]  /*0f00*/  ULDC.64 UR4, c[0x0][0x598] ;  /* 0x0001660000047ab9 */ /* 0x000fe20000000a00 */
[----:B------:R-:W-:Y:S01]  /*0f10*/  ULDC.64 UR36, c[0x0][0x208] ;  /* 0x0000820000247ab9 */ /* 0x000fe20000000a00 */
[----:B------:R-:W-:-:S04]  /*0f20*/  ISETP.NE.U32.AND P0, PT, RZ, UR4, PT ;  /* 0x00000004ff007c0c */ /* 0x000fc8000bf05070 */
[----:B------:R-:W-:-:S13]  /*0f30*/  ISETP.NE.AND.EX P0, PT, RZ, UR5, PT, P0 ;  /* 0x00000005ff007c0c */ /* 0x000fda000bf05300 */
[----:B------:R-:W-:Y:S05]  /*0f40*/  @!P0 BRA `(.L_x_11) ;  /* 0x00000000001c8947 */ /* 0x000fea0003800000 */
[----:B------:R-:W0:Y:S02]  /*0f50*/  LDC.64 R4, c[0x0][0x598] ;  /* 0x00016600ff047b82 */ /* 0x000e240000000a00 */
[----:B0-----:R-:W2:Y:S02]  /*0f60*/  LDG.E.64 R4, desc[UR36][R4.64] ;  /* 0x0000002404047981 */ /* 0x001ea4000c1e1b00 */
[----:B--2---:R-:W-:-:S04]  /*0f70*/  ISETP.NE.U32.AND P0, PT, R4, RZ, PT ;  /* 0x000000ff0400720c */ /* 0x004fc80003f05070 */
[----:B------:R-:W-:-:S13]  /*0f80*/  ISETP.NE.AND.EX P0, PT, R5, RZ, PT, P0 ;  /* 0x000000ff0500720c */ /* 0x000fda0003f05300 */
[----:B------:R-:W-:Y:S05]  /*0f90*/  @!P0 BRA `(.L_x_11) ;  /* 0x0000000000088947 */ /* 0x000fea0003800000 */
[----:B------:R0:W5:Y:S01]  /*0fa0*/  LD.E R56, desc[UR36][R4.64] ;  /* 0x0000002404387980 */ /* 0x000162000c101900 */
[----:B------:R-:W-:Y:S05]  /*0fb0*/  BRA `(.L_x_12) ;  /* 0x0000000000247947 */ /* 0x000fea0003800000 */
.L_x_11:
[----:B------:R-:W-:Y:S02]  /*0fc0*/  ULDC.64 UR4, c[0x0][0x588] ;  /* 0x0001620000047ab9 */ /* 0x000fe40000000a00 */
[----:B------:R-:W-:-:S04]  /*0fd0*/  ISETP.NE.U32.AND P0, PT, RZ, UR4, PT ;  /* 0x00000004ff007c0c */ /* 0x000fc8000bf05070 */
[----:B------:R-:W-:-:S13]  /*0fe0*/  ISETP.NE.AND.EX P0, PT, RZ, UR5, PT, P0 ;  /* 0x00000005ff007c0c */ /* 0x000fda000bf05300 */
[----:B------:R-:W-:Y:S05]  /*0ff0*/  @!P0 BRA `(.L_x_13) ;  /* 0x00000000000c8947 */ /* 0x000fea0003800000 */
[----:B------:R-:W0:Y:S02]  /*1000*/  LDC.64 R56, c[0x0][0x588] ;  /* 0x00016200ff387b82 */ /* 0x000e240000000a00 */
[----:B0-----:R1:W5:Y:S01]  /*1010*/  LDG.E R56, desc[UR36][R56.64] ;  /* 0x0000002438387981 */ /* 0x001362000c1e1900 */
[----:B------:R-:W-:Y:S05]  /*1020*/  BRA `(.L_x_12) ;  /* 0x0000000000087947 */ /* 0x000fea0003800000 */
.L_x_13:
[----:B------:R-:W-:Y:S02]  /*1030*/  ULDC UR4, c[0x0][0x580] ;  /* 0x0001600000047ab9 */ /* 0x000fe40000000800 */
[----:B------:R-:W-:-:S07]  /*1040*/  IMAD.U32 R56, RZ, RZ, UR4 ;  /* 0x00000004ff387e24 */ /* 0x000fce000f8e00ff */
.L_x_12:
[----:B------:R-:W-:Y:S02]  /*1050*/  ULDC.64 UR4, c[0x0][0x5a0] ;  /* 0x0001680000047ab9 */ /* 0x000fe40000000a00 */
[----:B------:R-:W-:-:S04]  /*1060*/  ISETP.NE.U32.AND P0, PT, RZ, UR4, PT ;  /* 0x00000004ff007c0c */ /* 0x000fc8000bf05070 */
[----:B------:R-:W-:-:S13]  /*1070*/  ISETP.NE.AND.EX P0, PT, RZ, UR5, PT, P0 ;  /* 0x00000005ff007c0c */ /* 0x000fda000bf05300 */
[----:B------:R-:W-:Y:S05]  /*1080*/  @!P0 BRA `(.L_x_14) ;  /* 0x00000000001c8947 */ /* 0x000fea0003800000 */
[----:B0-----:R-:W0:Y:S02]  /*1090*/  LDC.64 R4, c[0x0][0x5a0] ;  /* 0x00016800ff047b82 */ /* 0x001e240000000a00 */
[----:B0-----:R-:W2:Y:S02]  /*10a0*/  LDG.E.64 R4, desc[UR36][R4.64] ;  /* 0x0000002404047981 */ /* 0x001ea4000c1e1b00 */
[----:B--2---:R-:W-:-:S04]  /*10b0*/  ISETP.NE.U32.AND P0, PT, R4, RZ, PT ;  /* 0x000000ff0400720c */ /* 0x004fc80003f05070 */
[----:B------:R-:W-:-:S13]  /*10c0*/  ISETP.NE.AND.EX P0, PT, R5, RZ, PT, P0 ;  /* 0x000000ff0500720c */ /* 0x000fda0003f05300 */
[----:B------:R-:W-:Y:S05]  /*10d0*/  @!P0 BRA `(.L_x_14) ;  /* 0x0000000000088947 */ /* 0x000fea0003800000 */
[----:B-1----:R0:W5:Y:S01]  /*10e0*/  LD.E R57, desc[UR36][R4.64] ;  /* 0x0000002404397980 */ /* 0x002162000c101900 */
[----:B------:R-:W-:Y:S05]  /*10f0*/  BRA `(.L_x_15) ;  /* 0x0000000000247947 */ /* 0x000fea0003800000 */
.L_x_14:
[----:B------:R-:W-:Y:S02]  /*1100*/  ULDC.64 UR4, c[0x0][0x590] ;  /* 0x0001640000047ab9 */ /* 0x000fe40000000a00 */
[----:B------:R-:W-:-:S04]  /*1110*/  ISETP.NE.U32.AND P0, PT, RZ, UR4, PT ;  /* 0x00000004ff007c0c */ /* 0x000fc8000bf05070 */
[----:B------:R-:W-:-:S13]  /*1120*/  ISETP.NE.AND.EX P0, PT, RZ, UR5, PT, P0 ;  /* 0x00000005ff007c0c */ /* 0x000fda000bf05300 */
[----:B------:R-:W-:Y:S05]  /*1130*/  @!P0 BRA `(.L_x_16) ;  /* 0x00000000000c8947 */ /* 0x000fea0003800000 */
[----:B0-----:R-:W1:Y:S02]  /*1140*/  LDC.64 R4, c[0x0][0x590] ;  /* 0x00016400ff047b82 */ /* 0x001e640000000a00 */
[----:B-1----:R1:W5:Y:S01]  /*1150*/  LDG.E R57, desc[UR36][R4.64] ;  /* 0x0000002404397981 */ /* 0x002362000c1e1900 */
[----:B------:R-:W-:Y:S05]  /*1160*/  BRA `(.L_x_15) ;  /* 0x0000000000087947 */ /* 0x000fea0003800000 */
.L_x_16:
[----:B------:R-:W-:Y:S02]  /*1170*/  ULDC UR4, c[0x0][0x584] ;  /* 0x0001610000047ab9 */ /* 0x000fe40000000800 */
[----:B-1----:R-:W-:-:S07]  /*1180*/  IMAD.U32 R57, RZ, RZ, UR4 ;  /* 0x00000004ff397e24 */ /* 0x002fce000f8e00ff */
.L_x_15:
[----:B------:R-:W-:-:S13]  /*1190*/  LOP3.LUT P0, RZ, R0, 0xff, RZ, 0xc0, !PT ;  /* 0x000000ff00ff7812 */ /* 0x000fda000780c0ff */
[----:B------:R-:W-:Y:S05]  /*11a0*/  @!P0 EXIT ;  /* 0x000000000000894d */ /* 0x000fea0003800000 */
[----:B------:R-:W-:Y:S01]  /*11b0*/  ULDC UR4, c[0x0][0x28c] ;  /* 0x0000a30000047ab9 */ /* 0x000fe20000000800 */
[----:B------:R-:W-:Y:S01]  /*11c0*/  ULDC.64 UR6, c[0x0][0x5c8] ;  /* 0x0001720000067ab9 */ /* 0x000fe20000000a00 */
[----:B------:R-:W-:Y:S02]  /*11d0*/  UIADD3 UR4, UR4, 0x3f, URZ ;  /* 0x0000003f04047890 */ /* 0x000fe4000fffe03f */
[----:B------:R-:W-:Y:S02]  /*11e0*/  USHF.L.U64.HI UR40, UR6, 0x3, UR7 ;  /* 0x0000000306287899 */ /* 0x000fe40008010207 */
[----:B------:R-:W-:Y:S02]  /*11f0*/  USHF.R.S32.HI UR5, URZ, 0x1f, UR4 ;  /* 0x0000001f3f057899 */ /* 0x000fe40008011404 */
[----:B------:R-:W-:Y:S02]  /*1200*/  USHF.L.U32 UR41, UR6, 0x3, URZ ;  /* 0x0000000306297899 */ /* 0x000fe4000800063f */
[----:B------:R-:W-:Y:S01]  /*1210*/  ULEA.HI UR5, UR5, UR4, URZ, 0x6 ;  /* 0x0000000405057291 */ /* 0x000fe2000f8f303f */
[----:B------:R-:W-:Y:S01]  /*1220*/  UMOV UR38, URZ ;  /* 0x0000003f00267c82 */ /* 0x000fe20008000000 */
[----:B------:R-:W-:-:S02]  /*1230*/  UMOV UR39, URZ ;  /* 0x0000003f00277c82 */ /* 0x000fc40008000000 */
[----:B------:R-:W-:-:S12]  /*1240*/  USHF.R.S32.HI UR42, URZ, 0x6, UR5 ;  /* 0x000000063f2a7899 */ /* 0x000fd80008011405 */
.L_x_72:
[----:B------:R-:W-:Y:S01]  /*1250*/  LOP3.LUT R0, R18, 0x80, RZ, 0xc0, !PT ;  /* 0x0000008012007812 */ /* 0x000fe200078ec0ff */
[----:B------:R-:W2:Y:S01]  /*1260*/  S2UR UR7, SR_CgaCtaId ;  /* 0x00000000000779c3 */ /* 0x000ea20000008800 */
[----:B------:R-:W-:Y:S02]  /*1270*/  UMOV UR6, 0x400 ;  /* 0x0000040000067882 */ /* 0x000fe40000000000 */
[----:B------:R-:W-:-:S06]  /*1280*/  SHF.R.U32.HI R0, RZ, 0x7, R0 ;  /* 0x00000007ff007819 */ /* 0x000fcc0000011600 */
[----:B------:R-:W3:Y:S01]  /*1290*/  SHFL.IDX PT, R0, R0, RZ, 0x1f ;  /* 0x00001fff00007589 */ /* 0x000ee200000e0000 */
[----:B--2---:R-:W-:Y:S01]  /*12a0*/  ULEA UR6, UR7, UR6, 0x18 ;  /* 0x0000000607067291 */ /* 0x004fe2000f8ec03f */
[----:B---3--:R-:W-:-:S13]  /*12b0*/  R2UR UR4, R0 ;  /* 0x00000000000472ca */ /* 0x008fda00000e0000 */
[----:B------:R-:W-:-:S04]  /*12c0*/  ULEA.HI UR5, UR4, UR4, URZ, 0x1 ;  /* 0x0000000404057291 */ /* 0x000fc8000f8f083f */
[----:B------:R-:W-:-:S04]  /*12d0*/  ULOP3.LUT UR5, UR5, 0xffffe, URZ, 0xc0, !UPT ;  /* 0x000ffffe05057892 */ /* 0x000fc8000f8ec03f */
[----:B------:R-:W-:-:S03]  /*12e0*/  UIADD3 UR5, UR4, -UR5, URZ ;  /* 0x8000000504057290 */ /* 0x000fc6000fffe03f */
[----:B------:R-:W-:Y:S01]  /*12f0*/  ULDC UR4, c[0x0][0x28c] ;  /* 0x0000a30000047ab9 */ /* 0x000fe20000000800 */
[----:B------:R-:W-:Y:S01]  /*1300*/  ULEA UR5, UR5, UR6, 0xc ;  /* 0x0000000605057291 */ /* 0x000fe2000f8e603f */
[----:B------:R-:W-:-:S03]  /*1310*/  ISETP.LT.AND P0, PT, RZ, UR4, PT ;  /* 0x00000004ff007c0c */ /* 0x000fc6000bf01270 */
[----:B------:R-:W-:-:S04]  /*1320*/  UIADD3 UR5, UR5, 0x180, URZ ;  /* 0x0000018005057890 */ /* 0x000fc8000fffe03f */
[----:B------:R-:W-:-:S04]  /*1330*/  USHF.R.U32.HI UR5, URZ, 0x4, UR5 ;  /* 0x000000043f057899 */ /* 0x000fc80008011605 */
[----:B------:R-:W-:Y:S02]  /*1340*/  ULOP3.LUT UR43, UR5, 0x3fff, URZ, 0xc0, !UPT ;  /* 0x00003fff052b7892 */ /* 0x000fe4000f8ec03f */
[----:B0-----:R-:W-:Y:S10]  /*1350*/  @P0 BRA `(.L_x_17) ;  /* 0x0000000000400947 */ /* 0x001ff40003800000 */
[----:B------:R-:W-:Y:S01]  /*1360*/  MOV R0, 0x0 ;  /* 0x0000000000007802 */ /* 0x000fe20000000f00 */
[----:B------:R-:W-:Y:S01]  /*1370*/  ULDC.64 UR4, c[0x4][0x68] ;  /* 0x01001a0000047ab9 */ /* 0x000fe20000000a00 */
[----:B------:R-:W-:Y:S01]  /*1380*/  ULDC.64 UR6, c[0x4][0x8] ;  /* 0x0100020000067ab9 */ /* 0x000fe20000000a00 */
[----:B01----:R-:W-:Y:S01]  /*1390*/  IMAD.U32 R4, RZ, RZ, UR4 ;  /* 0x00000004ff047e24 */ /* 0x003fe2000f8e00ff */
[----:B------:R0:W1:Y:S01]  /*13a0*/  LDC.64 R14, c[0x4][R0] ;  /* 0x01000000000e7b82 */ /* 0x0000620000000a00 */
[----:B------:R-:W-:Y:S01]  /*13b0*/  IMAD.U32 R5, RZ, RZ, UR5 ;  /* 0x00000005ff057e24 */ /* 0x000fe2000f8e00ff */
[----:B------:R-:W-:Y:S01]  /*13c0*/  ULDC.64 UR4, c[0x4][0x70] ;  /* 0x01001c0000047ab9 */ /* 0x000fe20000000a00 */
[----:B------:R-:W-:Y:S02]  /*13d0*/  IMAD.U32 R10, RZ, RZ, UR6 ;  /* 0x00000006ff0a7e24 */ /* 0x000fe4000f8e00ff */
[----:B------:R-:W-:Y:S02]  /*13e0*/  IMAD.U32 R6, RZ, RZ, UR4 ;  /* 0x00000004ff067e24 */ /* 0x000fe4000f8e00ff */
[----:B------:R-:W-:-:S02]  /*13f0*/  IMAD.U32 R7, RZ, RZ, UR5 ;  /* 0x00000005ff077e24 */ /* 0x000fc4000f8e00ff */
[----:B------:R-:W-:Y:S02]  /*1400*/  IMAD.U32 R11, RZ, RZ, UR7 ;  /* 0x00000007ff0b7e24 */ /* 0x000fe4000f8e00ff */
[----:B------:R-:W-:Y:S02]  /*1410*/  IMAD.MOV.U32 R8, RZ, RZ, 0x1e1 ;  /* 0x000001e1ff087424 */ /* 0x000fe400078e00ff */
[----:B------:R-:W-:Y:S02]  /*1420*/  IMAD.MOV.U32 R12, RZ, RZ, 0x1 ;  /* 0x00000001ff0c7424 */ /* 0x000fe400078e00ff */
[----:B0-----:R-:W-:-:S07]  /*1430*/  IMAD.MOV.U32 R13, RZ, RZ, RZ ;  /* 0x000000ffff0d7224 */ /* 0x001fce00078e00ff */
[----:B------:R-:W-:-:S07]  /*1440*/  LEPC R20, `(.L_x_17) ;  /* 0x000000001014794e */ /* 0x000fce0000000000 */
[----:B-1---5:R-:W-:Y:S05]  /*1450*/  CALL.ABS.NOINC R14 ;  /* 0x000000000e007343 */ /* 0x022fea0003c00000 */
.L_x_17:
[----:B------:R-:W-:-:S04]  /*1460*/  LOP3.LUT R0, R19, 0x1, RZ, 0xfc, !PT ;  /* 0x0000000113007812 */ /* 0x000fc800078efcff */
[----:B------:R-:W-:-:S13]  /*1470*/  ISETP.NE.AND P0, PT, R0, 0x3, PT ;  /* 0x000000030000780c */ /* 0x000fda0003f05270 */
[----:B------:R-:W-:Y:S05]  /*1480*/  @!P0 BRA `(.L_x_18) ;  /* 0x0000000000048947 */ /* 0x000fea0003800000 */
[----:B------:R-:W-:Y:S01]  /*1490*/  BPT.TRAP 0x1 ;  /* 0x000000040000795c */ /* 0x000fe20000300000 */
.L_x_18:
[----:B------:R-:W2:Y:S01]  /*14a0*/  S2UR UR5, SR_CgaCtaId ;  /* 0x00000000000579c3 */ /* 0x000ea20000008800 */
[----:B------:R-:W-:Y:S01]  /*14b0*/  UMOV UR4, 0x400 ;  /* 0x0000040000047882 */ /* 0x000fe20000000000 */
[----:B------:R-:W-:Y:S02]  /*14c0*/  IMAD.U32 R0, RZ, RZ, UR38 ;  /* 0x00000026ff007e24 */ /* 0x000fe4000f8e00ff */
[----:B------:R-:W-:-:S03]  /*14d0*/  IMAD.U32 R3, RZ, RZ, UR39 ;  /* 0x00000027ff037e24 */ /* 0x000fc6000f8e00ff */
[----:B------:R-:W-:Y:S01]  /*14e0*/  SHF.L.U32 R0, R0, 0x1f, RZ ;  /* 0x0000001f00007819 */ /* 0x000fe200000006ff */
[----:B--2---:R-:W-:-:S06]  /*14f0*/  ULEA UR4, UR5, UR4, 0x18 ;  /* 0x0000000405047291 */ /* 0x004fcc000f8ec03f */
[----:B------:R-:W-:-:S04]  /*1500*/  IMAD.U32 R6, RZ, RZ, UR4 ;  /* 0x00000004ff067e24 */ /* 0x000fc8000f8e00ff */
[----:B------:R-:W-:-:S04]  /*1510*/  IMAD R3, R3, 0x8, R6 ;  /* 0x0000000803037824 */ /* 0x000fc800078e0206 */
[----:B------:R2:W3:Y:S01]  /*1520*/  SYNCS.PHASECHK.TRANS64.TRYWAIT P1, [R3+URZ], R0 ;  /* 0x00000000030075a7 */ /* 0x0004e2000802017f */
[----:B------:R-:W-:Y:S05]  /*1530*/  @!P0 BRA `(.L_x_19) ;  /* 0x0000000000048947 */ /* 0x000fea0003800000 */
[----:B------:R-:W-:Y:S01]  /*1540*/  BPT.TRAP 0x1 ;  /* 0x000000040000795c */ /* 0x000fe20000300000 */
.L_x_19:
[----:B---3--:R-:W-:Y:S05]  /*1550*/  @P1 BRA `(.L_x_20) ;  /* 0x0000000000081947 */ /* 0x008fea0003800000 */
[----:B------:R-:W3:Y:S02]  /*1560*/  SYNCS.PHASECHK.TRANS64.TRYWAIT P1, [R3+URZ], R0 ;  /* 0x00000000030075a7 */ /* 0x000ee4000802017f */
[----:B---3--:R-:W-:Y:S05]  /*1570*/  @!P1 BRA `(.L_x_21) ;  /* 0x0000004c00349947 */ /* 0x008fea0003800000 */
.L_x_20:
[----:B------:R-:W-:-:S04]  /*1580*/  UISETP.LT.AND UP0, UPT, UR42, 0x1, UPT ;  /* 0x000000012a00788c */ /* 0x000fc8000bf01270 */
[----:B------:R-:W-:-:S06]  /*1590*/  USEL UR4, UR42, 0x1, UP0 ;  /* 0x000000012a047887 */ /* 0x000fcc0008000000 */
[----:B--23--:R-:W-:Y:S01]  /*15a0*/  IMAD.U32 R0, RZ, RZ, UR4 ;  /* 0x00000004ff007e24 */ /* 0x00cfe2000f8e00ff */
[----:B------:R-:W-:Y:S05]  /*15b0*/  WARPSYNC.ALL ;  /* 0x0000000000007948 */ /* 0x000fea0003800000 */
[----:B------:R-:W-:-:S04]  /*15c0*/  IADD3 R0, -R0, UR42, RZ ;  /* 0x0000002a00007c10 */ /* 0x000fc8000fffe1ff */
[----:B------:R-:W-:Y:S02]  /*15d0*/  ISETP.GE.AND P1, PT, R0, 0x1, PT ;  /* 0x000000010000780c */ /* 0x000fe40003f26270 */
[----:B------:R-:W-:Y:S01]  /*15e0*/  R2UR UR4, R6 ;  /* 0x00000000060472ca */ /* 0x000fe200000e0000 */
[----:B------:R-:W-:Y:S01]  /*15f0*/  WARPGROUP.ARRIVE ;  /* 0x00000000000079c5 */ /* 0x000fe20000000000 */
[----:B------:R-:W-:Y:S01]  /*1600*/  UMOV UR9, 0x80000020 ;  /* 0x8000002000097882 */ /* 0x000fe20000000000 */
[----:B------:R-:W-:-:S10]  /*1610*/  UMOV UR11, 0x80000020 ;  /* 0x80000020000b7882 */ /* 0x000fd40000000000 */
[----:B------:R-:W-:-:S04]  /*1620*/  UIADD3 UR4, UR4, 0x30180, URZ ;  /* 0x0003018004047890 */ /* 0x000fc8000fffe03f */
[----:B------:R-:W-:-:S04]  /*1630*/  USHF.R.U32.HI UR4, URZ, 0x4, UR4 ;  /* 0x000000043f047899 */ /* 0x000fc80008011604 */
[----:B------:R-:W-:Y:S02]  /*1640*/  ULOP3.LUT UR5, UR4, 0x3fff, URZ, 0xc0, !UPT ;  /* 0x00003fff04057892 */ /* 0x000fe4000f8ec03f */
[----:B------:R-:W-:Y:S02]  /*1650*/  ULOP3.LUT UR4, UR43, 0x10000, URZ, 0xfc, !UPT ;  /* 0x000100002b047892 */ /* 0x000fe4000f8efc3f */
[----:B------:R-:W-:Y:S02]  /*1660*/  ULOP3.LUT UR5, UR5, 0x10000, URZ, 0xfc, !UPT ;  /* 0x0001000005057892 */ /* 0x000fe4000f8efc3f */
[----:B------:R-:W-:Y:S02]  /*1670*/  ULEA UR7, UR39, UR4, 0xb ;  /* 0x0000000427077291 */ /* 0x000fe4000f8e583f */
[----:B------:R-:W-:Y:S02]  /*1680*/  ULEA UR6, UR39, UR5, 0x6 ;  /* 0x0000000527067291 */ /* 0x000fe4000f8e303f */
[----:B------:R-:W-:-:S02]  /*1690*/  UIADD3 UR12, UR7, 0x200, URZ ;  /* 0x00000200070c7890 */ /* 0x000fc4000fffe03f */
[----:B------:R-:W-:Y:S02]  /*16a0*/  UIADD3 UR13, UR7, 0x400, URZ ;  /* 0x00000400070d7890 */ /* 0x000fe4000fffe03f */
[----:B------:R-:W-:Y:S01]  /*16b0*/  UMOV UR8, UR7 ;  /* 0x0000000700087c82 */ /* 0x000fe20008000000 */
[----:B------:R-:W-:Y:S01]  /*16c0*/  UMOV UR10, UR6 ;  /* 0x00000006000a7c82 */ /* 0x000fe20008000000 */
[----:B------:R-:W-:Y:S01]  /*16d0*/  UIADD3 UR14, UR7, 0x600, URZ ;  /* 0x00000600070e7890 */ /* 0x000fe2000fffe03f */
[----:B------:R-:W-:Y:S01]  /*16e0*/  IGMMA.64x16x32.S8.S8 R48, gdesc[UR8], RZ, !UPT, gsb0 ;  /* 0x00600000083079f1 */ /* 0x000fe2000c0410ff */
[----:B------:R-:W-:Y:S01]  /*16f0*/  UMOV UR8, UR12 ;  /* 0x0000000c00087c82 */ /* 0x000fe20008000000 */
[----:B------:R-:W-:Y:S01]  /*1700*/  UMOV UR9, 0x80000020 ;  /* 0x8000002000097882 */ /* 0x000fe20000000000 */
[----:B------:R-:W-:Y:S01]  /*1710*/  UIADD3 UR12, UR7, 0x402, URZ ;  /* 0x00000402070c7890 */ /* 0x000fe2000fffe03f */
[----:B------:R-:W-:Y:S02]  /*1720*/  WARPGROUP.DEPBAR.LE gsb0, 0x0 ;  /* 0x00008000000079c5 */ /* 0x000fe40000010000 */
[----:B------:R-:W-:-:S06]  /*1730*/  WARPGROUP.ARRIVE ;  /* 0x00000000000079c5 */ /* 0x000fcc0000000000 */
[----:B------:R-:W-:Y:S01]  /*1740*/  IGMMA.64x16x32.S8.S8 R40, gdesc[UR8], RZ, !UPT, gsb0 ;  /* 0x00600000082879f1 */ /* 0x000fe2000c0410ff */
[----:B------:R-:W-:Y:S01]  /*1750*/  UMOV UR8, UR13 ;  /* 0x0000000d00087c82 */ /* 0x000fe20008000000 */
[----:B------:R-:W-:Y:S01]  /*1760*/  UMOV UR9, 0x80000020 ;  /* 0x8000002000097882 */ /* 0x000fe20000000000 */
        /* <DEDUP_REMOVED lines=8> */
[----:B------:R-:W-:Y:S02]  /*17f0*/  UIADD3 UR8, UR7, 0x2, URZ ;  /* 0x0000000207087890 */ /* 0x000fe4000fffe03f */
[----:B------:R-:W-:Y:S01]  /*1800*/  UIADD3 UR10, UR6, 0x2, URZ ;  /* 0x00000002060a7890 */ /* 0x000fe2000fffe03f */
[----:B------:R-:W-:Y:S01]  /*1810*/  UMOV UR9, 0x80000020 ;  /* 0x8000002000097882 */ /* 0x000fe20000000000 */
[----:B------:R-:W-:Y:S01]  /*1820*/  UMOV UR11, 0x80000020 ;  /* 0x80000020000b7882 */ /* 0x000fe20000000000 */
[----:B------:R-:W-:Y:S02]  /*1830*/  UIADD3 UR6, UR7, 0x202, URZ ;  /* 0x0000020207067890 */ /* 0x000fe4000fffe03f */
[----:B------:R-:W-:Y:S01]  /*1840*/  UIADD3 UR7, UR7, 0x602, URZ ;  /* 0x0000060207077890 */ /* 0x000fe2000fffe03f */
[----:B------:R-:W-:Y:S02]  /*1850*/  WARPGROUP.DEPBAR.LE gsb0, 0x0 ;  /* 0x00008000000079c5 */ /* 0x000fe40000010000 */
[----:B------:R-:W-:-:S06]  /*1860*/  WARPGROUP.ARRIVE ;  /* 0x00000000000079c5 */ /* 0x000fcc0000000000 */
[----:B------:R-:W-:Y:S01]  /*1870*/  IGMMA.64x16x32.S8.S8 R48, gdesc[UR8], R48, gsb0 ;  /* 0x00600000083079f1 */ /* 0x000fe20008041030 */
[----:B------:R-:W-:Y:S01]  /*1880*/  UMOV UR8, UR6 ;  /* 0x0000000600087c82 */ /* 0x000fe20008000000 */
[----:B------:R-:W-:Y:S01]  /*1890*/  UMOV UR9, 0x80000020 ;  /* 0x8000002000097882 */ /* 0x000fe20000000000 */
        /* <DEDUP_REMOVED lines=12> */
[----:B------:R-:W-:Y:S03]  /*1960*/  IGMMA.64x16x32.S8.S8 R24, gdesc[UR8], R24, gsb0 ;  /* 0x00600000081879f1 */ /* 0x000fe60008041018 */
[----:B------:R-:W-:Y:S02]  /*1970*/  WARPGROUP.DEPBAR.LE gsb0, 0x0 ;  /* 0x00008000000079c5 */ /* 0x000fe40000010000 */
[----:B------:R-:W-:Y:S05]  /*1980*/  @!P1 BRA `(.L_x_22) ;  /* 0x00000004007c9947 */ /* 0x000fea0003800000 */
[----:B------:R-:W-:Y:S02]  /*1990*/  UIADD3 UR6, UR39, 0x1, URZ ;  /* 0x0000000127067890 */ /* 0x000fe4000fffe03f */
[----:B------:R-:W-:Y:S02]  /*19a0*/  IMAD.U32 R3, RZ, RZ, UR39 ;  /* 0x00000027ff037e24 */ /* 0x000fe4000f8e00ff */
[----:B------:R-:W-:-:S04]  /*19b0*/  UISETP.NE.AND UP0, UPT, UR6, 0x6, UPT ;  /* 0x000000060600788c */ /* 0x000fc8000bf05270 */
[----:B------:R-:W-:Y:S02]  /*19c0*/  USEL UR7, URZ, 0x1, UP0 ;  /* 0x000000013f077887 */ /* 0x000fe40008000000 */
[----:B------:R-:W-:Y:S02]  /*19d0*/  USEL UR6, UR6, URZ, UP0 ;  /* 0x0000003f06067287 */ /* 0x000fe40008000000 */
[----:B------:R-:W-:-:S06]  /*19e0*/  ULOP3.LUT UR7, UR38, UR7, URZ, 0x3c, !UPT ;  /* 0x0000000726077292 */ /* 0x000fcc000f8e3c3f */
[----:B------:R-:W-:-:S07]  /*19f0*/  IMAD.U32 R7, RZ, RZ, UR7 ;  /* 0x00000007ff077e24 */ /* 0x000fce000f8e00ff */
.L_x_29:
[----:B------:R-:W-:Y:S05]  /*1a00*/  @!P0 BRA `(.L_x_23) ;  /* 0x0000000000048947 */ /* 0x000fea0003800000 */
[----:B------:R-:W-:Y:S01]  /*1a10*/  BPT.TRAP 0x1 ;  /* 0x000000040000795c */ /* 0x000fe20000300000 */
.L_x_23:
[----:B------:R-:W2:Y:S01]  /*1a20*/  S2UR UR8, SR_CgaCtaId ;  /* 0x00000000000879c3 */ /* 0x000ea20000008800 */
[----:B------:R-:W-:Y:S01]  /*1a30*/  UMOV UR7, 0x400 ;  /* 0x0000040000077882 */ /* 0x000fe20000000000 */
[----:B01----:R-:W-:Y:S01]  /*1a40*/  IMAD.U32 R5, RZ, RZ, UR6 ;  /* 0x00000006ff057e24 */ /* 0x003fe2000f8e00ff */
[----:B------:R-:W-:Y:S01]  /*1a50*/  SHF.L.U32 R4, R7, 0x1f, RZ ;  /* 0x0000001f07047819 */ /* 0x000fe200000006ff */
[----:B--2---:R-:W-:-:S06]  /*1a60*/  ULEA UR7, UR8, UR7, 0x18 ;  /* 0x0000000708077291 */ /* 0x004fcc000f8ec03f */
[----:B------:R-:W-:-:S04]  /*1a70*/  IMAD.U32 R6, RZ, RZ, UR7 ;  /* 0x00000007ff067e24 */ /* 0x000fc8000f8e00ff */
[----:B------:R-:W-:-:S04]  /*1a80*/  IMAD R5, R5, 0x8, R6 ;  /* 0x0000000805057824 */ /* 0x000fc800078e0206 */
[----:B------:R0:W1:Y:S01]  /*1a90*/  SYNCS.PHASECHK.TRANS64.TRYWAIT P1, [R5+URZ], R4 ;  /* 0x00000004050075a7 */ /* 0x000062000802017f */
[----:B------:R-:W-:Y:S05]  /*1aa0*/  @!P0 BRA `(.L_x_24) ;  /* 0x0000000000048947 */ /* 0x000fea0003800000 */
[----:B------:R-:W-:Y:S01]  /*1ab0*/  BPT.TRAP 0x1 ;  /* 0x000000040000795c */ /* 0x000fe20000300000 */
.L_x_24:
[----:B-1----:R-:W-:Y:S05]  /*1ac0*/  @P1 BRA `(.L_x_25) ;  /* 0x0000000000081947 */ /* 0x002fea0003800000 */
[----:B------:R-:W1:Y:S02]  /*1ad0*/  SYNCS.PHASECHK.TRANS64.TRYWAIT P1, [R5+URZ], R4 ;  /* 0x00000004050075a7 */ /* 0x000e64000802017f */
[----:B-1----:R-:W-:Y:S05]  /*1ae0*/  @!P1 BRA `(.L_x_26) ;  /* 0x0000004400ec9947 */ /* 0x002fea0003800000 */
.L_x_25:
[----:B------:R-:W-:Y:S01]  /*1af0*/  ULEA UR7, UR6, UR5, 0x6 ;  /* 0x0000000506077291 */ /* 0x000fe2000f8e303f */
[----:B------:R-:W-:Y:S01]  /*1b00*/  WARPGROUP.ARRIVE ;  /* 0x00000000000079c5 */ /* 0x000fe20000000000 */
[----:B------:R-:W-:Y:S01]  /*1b10*/  ULEA UR12, UR6, UR4, 0xb ;  /* 0x00000004060c7291 */ /* 0x000fe2000f8e583f */
[----:B------:R-:W-:Y:S01]  /*1b20*/  UMOV UR11, 0x80000020 ;  /* 0x80000020000b7882 */ /* 0x000fe20000000000 */
[----:B------:R-:W-:Y:S02]  /*1b30*/  UMOV UR9, 0x80000020 ;  /* 0x8000002000097882 */ /* 0x000fe40000000000 */
[----:B------:R-:W-:Y:S01]  /*1b40*/  UIADD3 UR13, UR12, 0x200, URZ ;  /* 0x000002000c0d7890 */ /* 0x000fe2000fffe03f */
[----:B------:R-:W-:Y:S02]  /*1b50*/  UMOV UR10, UR7 ;  /* 0x00000007000a7c82 */ /* 0x000fe40008000000 */
[----:B------:R-:W-:Y:S01]  /*1b60*/  UMOV UR8, UR12 ;  /* 0x0000000c00087c82 */ /* 0x000fe20008000000 */
[----:B------:R-:W-:Y:S01]  /*1b70*/  UIADD3 UR14, UR12, 0x400, URZ ;  /* 0x000004000c0e7890 */ /* 0x000fe2000fffe03f */
[----:B------:R-:W-:Y:S01]  /*1b80*/  IGMMA.64x16x32.S8.S8 R48, gdesc[UR8], R48, gsb0 ;  /* 0x00600000083079f1 */ /* 0x000fe20008041030 */
[----:B------:R-:W-:Y:S01]  /*1b90*/  UMOV UR9, 0x80000020 ;  /* 0x8000002000097882 */ /* 0x000fe20000000000 */
[----:B------:R-:W-:Y:S01]  /*1ba0*/  UMOV UR8, UR13 ;  /* 0x0000000d00087c82 */ /* 0x000fe20008000000 */
[----:B------:R-:W-:-:S02]  /*1bb0*/  UIADD3 UR15, UR12, 0x600, URZ ;  /* 0x000006000c0f7890 */ /* 0x000fc4000fffe03f */
        /* <DEDUP_REMOVED lines=40> */
[----:B------:R-:W-:Y:S01]  /*1e40*/  BPT.TRAP 0x1 ;  /* 0x000000040000795c */ /* 0x000fe20000300000 */
.L_x_27:
[----:B------:R-:W-:-:S13]  /*1e50*/  ISETP.NE.AND P1, PT, R22, RZ, PT ;  /* 0x000000ff1600720c */ /* 0x000fda0003f25270 */
[----:B01----:R-:W-:-:S04]  /*1e60*/  @P1 IMAD R4, R3, 0x8, R6 ;  /* 0x0000000803041824 */ /* 0x003fc800078e0206 */
[----:B------:R-:W-:-:S05]  /*1e70*/  @P1 VIADD R4, R4, 0x30 ;  /* 0x0000003004041836 */ /* 0x000fca0000000000 */
[----:B------:R-:W-:-:S04]  /*1e80*/  @P1 PRMT R4, R23, 0x654, R4 ;  /* 0x0000065417041816 */ /* 0x000fc80000000004 */
[----:B------:R0:W-:Y:S01]  /*1e90*/  @P1 SYNCS.ARRIVE.TRANS64.RED.A1T0 RZ, [R4+URZ], RZ ;  /* 0x000000ff04ff19a7 */ /* 0x0001e2000810043f */
[----:B------:R-:W-:-:S13]  /*1ea0*/  ISETP.GT.U32.AND P1, PT, R19, 0x1, PT ;  /* 0x000000011300780c */ /* 0x000fda0003f24070 */
[----:B0-----:R-:W-:Y:S05]  /*1eb0*/  @P1 BRA `(.L_x_28) ;  /* 0x0000000000041947 */ /* 0x001fea0003800000 */
[----:B------:R-:W-:Y:S01]  /*1ec0*/  BPT.TRAP 0x1 ;  /* 0x000000040000795c */ /* 0x000fe20000300000 */
.L_x_28:
[----:B------:R-:W-:Y:S01]  /*1ed0*/  UIADD3 UR6, UR6, 0x1, URZ ;  /* 0x0000000106067890 */ /* 0x000fe2000fffe03f */
[C---:B------:R-:W-:Y:S01]  /*1ee0*/  ISETP.GT.AND P2, PT, R0.reuse, 0x1, PT ;  /* 0x000000010000780c */ /* 0x040fe20003f44270 */
[----:B------:R-:W-:Y:S02]  /*1ef0*/  VIADD R3, R3, 0x1 ;  /* 0x0000000103037836 */ /* 0x000fe40000000000 */
[----:B------:R-:W-:Y:S01]  /*1f00*/  UISETP.NE.AND UP0, UPT, UR6, 0x6, UPT ;  /* 0x000000060600788c */ /* 0x000fe2000bf05270 */
[----:B------:R-:W-:Y:S02]  /*1f10*/  VIADD R0, R0, 0xffffffff ;  /* 0xffffffff00007836 */ /* 0x000fe40000000000 */
[C---:B------:R-:W-:Y:S01]  /*1f20*/  ISETP.NE.AND P1, PT, R3.reuse, 0x6, PT ;  /* 0x000000060300780c */ /* 0x040fe20003f25270 */
[----:B------:R-:W-:Y:S02]  /*1f30*/  USEL UR7, URZ, 0x1, UP0 ;  /* 0x000000013f077887 */ /* 0x000fe40008000000 */
[----:B------:R-:W-:Y:S01]  /*1f40*/  USEL UR6, UR6, URZ, UP0 ;  /* 0x0000003f06067287 */ /* 0x000fe20008000000 */
[----:B------:R-:W-:-:S03]  /*1f50*/  SEL R3, R3, RZ, P1 ;  /* 0x000000ff03037207 */ /* 0x000fc60000800000 */
[----:B------:R-:W-:Y:S01]  /*1f60*/  LOP3.LUT R7, R7, UR7, RZ, 0x3c, !PT ;  /* 0x0000000707077c12 */ /* 0x000fe2000f8e3cff */
[----:B------:R-:W-:Y:S07]  /*1f70*/  @P2 BRA `(.L_x_29) ;  /* 0xfffffff800a02947 */ /* 0x000fee000383ffff */
.L_x_22:
[----:B------:R-:W2:Y:S02]  /*1f80*/  LDC R0, c[0x0][0x28c] ;  /* 0x0000a300ff007b82 */ /* 0x000ea40000000800 */
[----:B--2---:R-:W-:-:S13]  /*1f90*/  ISETP.GE.AND P1, PT, R0, 0x1, PT ;  /* 0x000000010000780c */ /* 0x004fda0003f26270 */
[----:B------:R-:W-:Y:S05]  /*1fa0*/  @!P1 BRA `(.L_x_30) ;  /* 0x0000000000509947 */ /* 0x000fea0003800000 */
[----:B------:R-:W-:Y:S05]  /*1fb0*/  @!P0 BRA `(.L_x_31) ;  /* 0x0000000000048947 */ /* 0x000fea0003800000 */
[----:B------:R-:W-:Y:S01]  /*1fc0*/  BPT.TRAP 0x1 ;  /* 0x000000040000795c */ /* 0x000fe20000300000 */
.L_x_31:
[----:B------:R-:W-:Y:S01]  /*1fd0*/  ISETP.NE.AND P0, PT, R22, RZ, PT ;  /* 0x000000ff1600720c */ /* 0x000fe20003f05270 */
[----:B------:R-:W-:Y:S01]  /*1fe0*/  BSSY B0, `(.L_x_32) ;  /* 0x000000e000007945 */ /* 0x000fe20003800000 */
[----:B------:R-:W-:-:S11]  /*1ff0*/  ISETP.GT.U32.AND P1, PT, R19, 0x1, PT ;  /* 0x000000011300780c */ /* 0x000fd60003f24070 */
[----:B------:R-:W-:Y:S05]  /*2000*/  @!P0 BRA `(.L_x_33) ;  /* 0x00000000002c8947 */ /* 0x000fea0003800000 */
[----:B------:R-:W-:-:S04]  /*2010*/  UISETP.LT.AND UP0, UPT, UR42, 0x1, UPT ;  /* 0x000000012a00788c */ /* 0x000fc8000bf01270 */
[----:B------:R-:W-:-:S04]  /*2020*/  USEL UR6, UR42, 0x1, UP0 ;  /* 0x000000012a067887 */ /* 0x000fc80008000000 */
[----:B------:R-:W-:-:S04]  /*2030*/  UIADD3 UR6, UR39, UR42, -UR6 ;  /* 0x0000002a27067290 */ /* 0x000fc8000fffe806 */
[----:B------:R-:W-:-:S04]  /*2040*/  UIMAD.WIDE.U32 UR4, UR6, -0x55555555, URZ ;  /* 0xaaaaaaab060478a5 */ /* 0x000fc8000f8e003f */
[----:B------:R-:W-:-:S04]  /*2050*/  USHF.R.U32.HI UR4, URZ, 0x2, UR5 ;  /* 0x000000023f047899 */ /* 0x000fc80008011605 */
[----:B------:R-:W-:-:S06]  /*2060*/  UIMAD UR6, UR4, -0x6, UR6 ;  /* 0xfffffffa040678a4 */ /* 0x000fcc000f8e0206 */
[----:B------:R-:W-:-:S04]  /*2070*/  IMAD.U32 R3, RZ, RZ, UR6 ;  /* 0x00000006ff037e24 */ /* 0x000fc8000f8e00ff */
[----:B------:R-:W-:-:S04]  /*2080*/  IMAD R0, R3, 0x8, R6 ;  /* 0x0000000803007824 */ /* 0x000fc800078e0206 */
[----:B------:R-:W-:-:S05]  /*2090*/  VIADD R0, R0, 0x30 ;  /* 0x0000003000007836 */ /* 0x000fca0000000000 */
[----:B------:R-:W-:-:S04]  /*20a0*/  PRMT R0, R23, 0x654, R0 ;  /* 0x0000065417007816 */ /* 0x000fc80000000000 */
[----:B------:R2:W-:Y:S03]  /*20b0*/  SYNCS.ARRIVE.TRANS64.RED.A1T0 RZ, [R0+URZ], RZ ;  /* 0x000000ff00ff79a7 */ /* 0x0005e6000810043f */
.L_x_33:
[----:B------:R-:W-:Y:S05]  /*20c0*/  BSYNC B0 ;  /* 0x0000000000007941 */ /* 0x000fea0003800000 */
.L_x_32:
[----:B------:R-:W-:Y:S05]  /*20d0*/  @P1 BRA `(.L_x_30) ;  /* 0x0000000000041947 */ /* 0x000fea0003800000 */
[----:B------:R-:W-:Y:S01]  /*20e0*/  BPT.TRAP 0x1 ;  /* 0x000000040000795c */ /* 0x000fe20000300000 */
.L_x_30:
[----:B------:R-:W3:Y:S01]  /*20f0*/  LDC R6, c[0x0][0x288] ;  /* 0x0000a200ff067b82 */ /* 0x000ee20000000800 */
[--C-:B--2---:R-:W-:Y:S01]  /*2100*/  SHF.R.U32.HI R0, RZ, 0x2, R18.reuse ;  /* 0x00000002ff007819 */ /* 0x104fe20000011612 */
[----:B------:R-:W-:Y:S01]  /*2110*/  IMAD.SHL.U32 R11, R60, 0x10, RZ ;  /* 0x000000103c0b7824 */ /* 0x000fe200078e00ff */
[----:B01----:R-:W-:Y:S01]  /*2120*/  LOP3.LUT R4, R18, 0x60, RZ, 0xc0, !PT ;  /* 0x0000006012047812 */ /* 0x003fe200078ec0ff */
[----:B------:R-:W-:Y:S01]  /*2130*/  UIADD3 UR39, UR42, UR39, URZ ;  /* 0x000000272a277290 */ /* 0x000fe2000fffe03f */
[----:B------:R-:W-:Y:S01]  /*2140*/  SHF.R.U32.HI R5, RZ, 0x7, R18 ;  /* 0x00000007ff057819 */ /* 0x000fe20000011612 */
[----:B------:R-:W-:Y:S01]  /*2150*/  IMAD.SHL.U32 R15, R59, 0x200, RZ ;  /* 0x000002003b0f7824 */ /* 0x000fe200078e00ff */
[----:B------:R-:W-:Y:S01]  /*2160*/  LOP3.LUT R3, R0, 0x7, RZ, 0xc0, !PT ;  /* 0x0000000700037812 */ /* 0x000fe200078ec0ff */
[----:B------:R-:W-:Y:S01]  /*2170*/  UISETP.GT.U32.AND UP0, UPT, UR39, 0x5, UPT ;  /* 0x000000052700788c */ /* 0x000fe2000bf04070 */
[----:B------:R-:W-:Y:S01]  /*2180*/  SHF.R.U32.HI R8, RZ, 0x1, R4 ;  /* 0x00000001ff087819 */ /* 0x000fe20000011604 */
[C---:B------:R-:W-:Y:S01]  /*2190*/  IMAD.SHL.U32 R12, R18.reuse, 0x2, RZ ;  /* 0x00000002120c7824 */ /* 0x040fe200078e00ff */
[----:B------:R-:W-:Y:S01]  /*21a0*/  LOP3.LUT R0, R5, 0x1, RZ, 0xc0, !PT ;  /* 0x0000000105007812 */ /* 0x000fe200078ec0ff */
[----:B------:R-:W-:Y:S01]  /*21b0*/  ULDC UR7, c[0x0][0x284] ;  /* 0x0000a10000077ab9 */ /* 0x000fe20000000800 */
[----:B------:R-:W-:Y:S01]  /*21c0*/  IADD3 R5, RZ, -R8, -R3 ;  /* 0x80000008ff057210 */ /* 0x000fe20007ffe803 */
[----:B------:R-:W-:Y:S01]  /*21d0*/  UISETP.LT.U32.AND UP0, UPT, UR42, 0x6, UP0 ;  /* 0x000000062a00788c */ /* 0x000fe20008701070 */
[----:B------:R-:W-:Y:S01]  /*21e0*/  LOP3.LUT R4, R18, 0x3, RZ, 0xc0, !PT ;  /* 0x0000000312047812 */ /* 0x000fe200078ec0ff */
[----:B------:R-:W-:Y:S01]  /*21f0*/  UISETP.GE.U32.AND UP1, UPT, UR42, 0x6, UPT ;  /* 0x000000062a00788c */ /* 0x000fe2000bf26070 */
[----:B------:R-:W-:Y:S01]  /*2200*/  SHF.R.S32.HI R14, RZ, 0x1f, R61 ;  /* 0x0000001fff0e7819 */ /* 0x000fe2000001143d */
[C---:B------:R-:W-:Y:S01]  /*2210*/  IMAD.SHL.U32 R10, R0.reuse, 0x40, RZ ;  /* 0x00000040000a7824 */ /* 0x040fe200078e00ff */
[C---:B------:R-:W-:Y:S01]  /*2220*/  LOP3.LUT R12, R11.reuse, 0x6, R12, 0xf8, !PT ;  /* 0x000000060b0c7812 */ /* 0x040fe200078ef80c */
[----:B------:R-:W-:Y:S01]  /*2230*/  IMAD R20, R0, -0x40, R5 ;  /* 0xffffffc000147824 */ /* 0x000fe200078e0205 */
[----:B------:R-:W-:Y:S01]  /*2240*/  ULDC.64 UR8, c[0x0][0x5d0] ;  /* 0x0001740000087ab9 */ /* 0x000fe20000000a00 */
[----:B------:R-:W-:Y:S01]  /*2250*/  UIMAD.WIDE.U32 UR4, UR39, -0x55555555, URZ ;  /* 0xaaaaaaab270478a5 */ /* 0x000fe2000f8e003f */
[----:B------:R-:W-:Y:S01]  /*2260*/  SHF.R.S32.HI R13, RZ, 0x1f, R12 ;  /* 0x0000001fff0d7819 */ /* 0x000fe2000001140c */
[----:B------:R-:W-:Y:S01]  /*2270*/  USEL UR6, URZ, 0x1, !UP0 ;  /* 0x000000013f067887 */ /* 0x000fe2000c000000 */
[----:B---3--:R-:W-:Y:S01]  /*2280*/  ISETP.GE.AND P0, PT, R11, R6, PT ;  /* 0x000000060b00720c */ /* 0x008fe20003f06270 */
[----:B------:R-:W-:Y:S01]  /*2290*/  IMAD R0, R4, -0x2, R6 ;  /* 0xfffffffe04007824 */ /* 0x000fe200078e0206 */
[----:B------:R-:W-:Y:S01]  /*22a0*/  USHF.R.U32.HI UR4, URZ, 0x2, UR5 ;  /* 0x000000023f047899 */ /* 0x000fe20008011605 */
[----:B------:R-:W-:Y:S01]  /*22b0*/  IMAD R4, R14, UR8, RZ ;  /* 0x000000080e047c24 */ /* 0x000fe2000f8e02ff */
[----:B------:R-:W-:Y:S01]  /*22c0*/  ISETP.GE.OR P0, PT, R15, UR7, P0 ;  /* 0x000000070f007c0c */ /* 0x000fe20008706670 */
[----:B------:R-:W-:Y:S01]  /*22d0*/  IMAD.WIDE R6, R59, 0x200, RZ ;  /* 0x000002003b067825 */ /* 0x000fe200078e02ff */
[----:B------:R-:W-:Y:S01]  /*22e0*/  ULOP3.LUT UR38, UR38, UR6, URZ, 0x3c, !UPT ;  /* 0x0000000626267292 */ /* 0x000fe2000f8e3c3f */
[----:B------:R-:W-:Y:S01]  /*22f0*/  LOP3.LUT R3, R10, 0x40, R3, 0xe2, !PT ;  /* 0x000000400a037812 */ /* 0x000fe200078ee203 */
[----:B------:R-:W-:Y:S01]  /*2300*/  UIMAD UR39, UR4, -0x6, UR39 ;  /* 0xfffffffa042778a4 */ /* 0x000fe2000f8e0227 */
[C---:B------:R-:W-:Y:S01]  /*2310*/  IMAD R9, R61.reuse, UR9, R4 ;  /* 0x000000093d097c24 */ /* 0x040fe2000f8e0204 */
[----:B------:R-:W-:Y:S01]  /*2320*/  @UP1 ULOP3.LUT UR38, UR38, 0x1, UR4, 0x78, !UPT ;  /* 0x0000000126261892 */ /* 0x000fe2000f8e7804 */
[----:B------:R-:W-:Y:S01]  /*2330*/  IMAD.WIDE.U32 R4, R61, UR8, R12 ;  /* 0x000000083d047c25 */ /* 0x000fe2000f8e000c */
[----:B------:R-:W-:-:S02]  /*2340*/  IADD3 R20, -R15, UR7, R20 ;  /* 0x000000070f147c10 */ /* 0x000fc4000fffe114 */
[----:B------:R-:W-:Y:S01]  /*2350*/  LOP3.LUT R59, R6, R3, R8, 0xfe, !PT ;  /* 0x00000003063b7212 */ /* 0x000fe200078efe08 */
[----:B------:R-:W-:Y:S02]  /*2360*/  IMAD.IADD R3, R0, 0x1, -R11 ;  /* 0x0000000100037824 */ /* 0x000fe400078e0a0b */
[----:B------:R-:W-:Y:S02]  /*2370*/  IMAD.IADD R9, R5, 0x1, R9 ;  /* 0x0000000105097824 */ /* 0x000fe400078e0209 */
[----:B------:R-:W-:Y:S02]  /*2380*/  IMAD.MOV.U32 R0, RZ, RZ, -0x1 ;  /* 0xffffffffff007424 */ /* 0x000fe400078e00ff */
[----:B------:R-:W-:Y:S01]  /*2390*/  IMAD.MOV.U32 R8, RZ, RZ, R4 ;  /* 0x000000ffff087224 */ /* 0x000fe200078e0004 */
[----:B------:R-:W-:Y:S06]  /*23a0*/  @P0 BRA `(.L_x_34) ;  /* 0x0000002000440947 */ /* 0x000fec0003800000 */
[----:B------:R-:W0:Y:S01]  /*23b0*/  LDC.64 R4, c[0x0][0x5c8] ;  /* 0x00017200ff047b82 */ /* 0x000e220000000a00 */
[----:B-----5:R-:W-:Y:S01]  /*23c0*/  ISETP.NE.AND P0, PT, R57, RZ, PT ;  /* 0x000000ff3900720c */ /* 0x020fe20003f05270 */
[----:B------:R-:W-:Y:S01]  /*23d0*/  BSSY B0, `(.L_x_34) ;  /* 0x000020e000007945 */ /* 0x000fe20003800000 */
[-C--:B0-----:R-:W-:Y:S02]  /*23e0*/  IMAD R10, R7, R4.reuse, RZ ;  /* 0x00000004070a7224 */ /* 0x081fe400078e02ff */
[----:B------:R-:W-:-:S04]  /*23f0*/  IMAD.WIDE.U32 R62, R59, R4, R8 ;  /* 0x000000043b3e7225 */ /* 0x000fc800078e0008 */
[----:B------:R-:W-:-:S04]  /*2400*/  IMAD R9, R59, R5, R10 ;  /* 0x000000053b097224 */ /* 0x000fc800078e020a */
[----:B------:R-:W-:Y:S01]  /*2410*/  IMAD.IADD R65, R63, 0x1, R9 ;  /* 0x000000013f417824 */ /* 0x000fe200078e0209 */
[----:B------:R-:W-:Y:S06]  /*2420*/  @!P0 BRA `(.L_x_35) ;  /* 0x0000001400e08947 */ /* 0x000fec0003800000 */
[----:B------:R-:W0:Y:S01]  /*2430*/  LDC.64 R10, c[0x0][0x5b0] ;  /* 0x00016c00ff0a7b82 */ /* 0x000e220000000a00 */
[----:B------:R-:W-:Y:S01]  /*2440*/  ULDC.64 UR4, c[0x0][0x5b8] ;  /* 0x00016e0000047ab9 */ /* 0x000fe20000000a00 */
[----:B------:R-:W-:Y:S01]  /*2450*/  ISETP.GE.AND P0, PT, R20, 0x1, PT ;  /* 0x000000011400780c */ /* 0x000fe20003f06270 */
[----:B------:R-:W-:Y:S01]  /*2460*/  IMAD R14, R14, UR4, RZ ;  /* 0x000000040e0e7c24 */ /* 0x000fe2000f8e02ff */
[----:B------:R-:W-:Y:S01]  /*2470*/  BSSY B1, `(.L_x_36) ;  /* 0x000000e000017945 */ /* 0x000fe20003800000 */
[----:B------:R-:W-:Y:S01]  /*2480*/  IMAD.WIDE.U32 R12, R61, UR4, R12 ;  /* 0x000000043d0c7c25 */ /* 0x000fe2000f8e000c */
[----:B------:R-:W-:Y:S02]  /*2490*/  ISETP.LT.OR P2, PT, R3, 0x1, !P0 ;  /* 0x000000010300780c */ /* 0x000fe40004741670 */
[----:B------:R-:W1:Y:S01]  /*24a0*/  LDC.64 R8, c[0x0][0x5a8] ;  /* 0x00016a00ff087b82 */ /* 0x000e620000000a00 */
[----:B------:R-:W-:Y:S02]  /*24b0*/  IMAD R15, R61, UR5, R14 ;  /* 0x000000053d0f7c24 */ /* 0x000fe4000f8e020e */
[----:B------:R-:W-:-:S02]  /*24c0*/  IMAD.MOV.U32 R14, RZ, RZ, R12 ;  /* 0x000000ffff0e7224 */ /* 0x000fc400078e000c */
[----:B------:R-:W-:Y:S02]  /*24d0*/  IMAD.IADD R15, R13, 0x1, R15 ;  /* 0x000000010d0f7824 */ /* 0x000fe400078e020f */
[-C--:B0-----:R-:W-:Y:S02]  /*24e0*/  IMAD R64, R7, R10.reuse, RZ ;  /* 0x0000000a07407224 */ /* 0x081fe400078e02ff */
[----:B------:R-:W-:-:S04]  /*24f0*/  IMAD.WIDE.U32 R60, R59, R10, R14 ;  /* 0x0000000a3b3c7225 */ /* 0x000fc800078e000e */
[----:B------:R-:W-:Y:S01]  /*2500*/  IMAD R71, R59, R11, R64 ;  /* 0x0000000b3b477224 */ /* 0x000fe200078e0240 */
[----:B-1----:R-:W-:-:S04]  /*2510*/  IADD3 R66, P1, R60, R8, RZ ;  /* 0x000000083c427210 */ /* 0x002fc80007f3e0ff */
[----:B------:R-:W-:Y:S01]  /*2520*/  IADD3.X R67, R9, R61, R71, P1, !PT ;  /* 0x0000003d09437210 */ /* 0x000fe20000ffe447 */
[----:B------:R-:W-:Y:S08]  /*2530*/  @P2 BRA `(.L_x_37) ;  /* 0x0000000000042947 */ /* 0x000ff00003800000 */
[----:B------:R0:W5:Y:S02]  /*2540*/  LDG.E.U8 R58, desc[UR36][R66.64] ;  /* 0x00000024423a7981 */ /* 0x000164000c1e1100 */
.L_x_37:
[----:B------:R-:W-:Y:S05]  /*2550*/  BSYNC B1 ;  /* 0x0000000000017941 */ /* 0x000fea0003800000 */
.L_x_36:
[----:B-----5:R-:W-:Y:S01]  /*2560*/  LOP3.LUT R21, R58, 0xffff, RZ, 0xc0, !PT ;  /* 0x0000ffff3a157812 */ /* 0x020fe200078ec0ff */
[----:B------:R-:W-:Y:S01]  /*2570*/  ULDC.64 UR4, c[0x0][0x5c0] ;  /* 0x0001700000047ab9 */ /* 0x000fe20000000a00 */
[----:B------:R-:W-:Y:S01]  /*2580*/  ISETP.LT.OR P5, PT, R3, 0x2, !P0 ;  /* 0x000000020300780c */ /* 0x000fe200047a1670 */
[----:B------:R-:W-:Y:S01]  /*2590*/  BSSY B1, `(.L_x_38) ;  /* 0x0000012000017945 */ /* 0x000fe20003800000 */
[----:B------:R-:W-:Y:S02]  /*25a0*/  PRMT R60, R21, 0x8880, RZ ;  /* 0x00008880153c7816 */ /* 0x000fe400000000ff */
[----:B------:R-:W-:Y:S02]  /*25b0*/  SHF.L.U64.HI R61, R10, 0x3, R11 ;  /* 0x000000030a3d7819 */ /* 0x000fe4000001020b */
[----:B------:R-:W-:Y:S01]  /*25c0*/  IADD3 R62, P1, R62, UR4, RZ ;  /* 0x000000043e3e7c10 */ /* 0x000fe2000ff3e0ff */
[----:B------:R-:W-:Y:S02]  /*25d0*/  IMAD R21, R60, R57, RZ ;  /* 0x000000393c157224 */ /* 0x000fe400078e02ff */
[----:B------:R-:W-:Y:S01]  /*25e0*/  IMAD.SHL.U32 R60, R10, 0x8, RZ ;  /* 0x000000080a3c7824 */ /* 0x000fe200078e00ff */
[----:B------:R-:W-:Y:S01]  /*25f0*/  IADD3.X R63, R65, UR5, RZ, P1, !PT ;  /* 0x00000005413f7c10 */ /* 0x000fe20008ffe4ff */
[----:B------:R-:W-:Y:S01]  /*2600*/  @!P2 IMAD R69, R48, R56, R21 ;  /* 0x000000383045a224 */ /* 0x000fe200078e0215 */
[----:B------:R-:W-:Y:S01]  /*2610*/  ISETP.GE.AND P1, PT, R20, 0x9, PT ;  /* 0x000000091400780c */ /* 0x000fe20003f26270 */
[----:B------:R-:W-:-:S03]  /*2620*/  IMAD.WIDE.U32 R64, R59, R10, R60 ;  /* 0x0000000a3b407225 */ /* 0x000fc600078e003c */
[----:B------:R1:W-:Y:S01]  /*2630*/  @!P2 STG.E.U8 desc[UR36][R62.64], R69 ;  /* 0x000000453e00a986 */ /* 0x0003e2000c101124 */
[----:B------:R-:W-:Y:S01]  /*2640*/  ISETP.LT.OR P2, PT, R3, 0x1, !P1 ;  /* 0x000000010300780c */ /* 0x000fe20004f41670 */
[----:B------:R-:W-:Y:S01]  /*2650*/  IMAD.IADD R68, R71, 0x1, R65 ;  /* 0x0000000147447824 */ /* 0x000fe200078e0241 */
[----:B------:R-:W-:Y:S01]  /*2660*/  IADD3 R64, P3, P4, R12, R8, R64 ;  /* 0x000000080c407210 */ /* 0x000fe20007c7e040 */
[----:B------:R-:W-:-:S12]  /*2670*/  @P5 BRA `(.L_x_39) ;  /* 0x00000000000c5947 */ /* 0x000fd80003800000 */
[----:B------:R-:W2:Y:S02]  /*2680*/  LDG.E.U8 R58, desc[UR36][R66.64+0x1] ;  /* 0x00000124423a7981 */ /* 0x000ea4000c1e1100 */
[----:B--2---:R-:W-:-:S05]  /*2690*/  PRMT R48, R58, 0x8880, RZ ;  /* 0x000088803a307816 */ /* 0x004fca00000000ff */
[----:B------:R-:W-:-:S07]  /*26a0*/  IMAD R21, R48, R57, RZ ;  /* 0x0000003930157224 */ /* 0x000fce00078e02ff */
.L_x_39:
[----:B------:R-:W-:Y:S05]  /*26b0*/  BSYNC B1 ;  /* 0x0000000000017941 */ /* 0x000fea0003800000 */
.L_x_38:
[----:B-1----:R-:W-:Y:S01]  /*26c0*/  @!P5 IMAD R69, R49, R56, R21 ;  /* 0x000000383145d224 */ /* 0x002fe200078e0215 */
[----:B------:R-:W-:Y:S01]  /*26d0*/  BSSY B1, `(.L_x_40) ;  /* 0x000000b000017945 */ /* 0x000fe20003800000 */
[----:B------:R-:W-:Y:S02]  /*26e0*/  IADD3.X R65, R15, R9, R68, P3, P4 ;  /* 0x000000090f417210 */ /* 0x000fe40001fe8444 */
[C---:B------:R-:W-:Y:S01]  /*26f0*/  ISETP.LT.OR P3, PT, R3.reuse, 0x2, !P1 ;  /* 0x000000020300780c */ /* 0x040fe20004f61670 */
[----:B------:R1:W-:Y:S01]  /*2700*/  @!P5 STG.E.U8 desc[UR36][R62.64+0x1], R69 ;  /* 0x000001453e00d986 */ /* 0x0003e2000c101124 */
[----:B------:R-:W-:Y:S02]  /*2710*/  @!P2 IADD3 R48, P5, R62, UR41, RZ ;  /* 0x000000293e30ac10 */ /* 0x000fe4000ffbe0ff */
[----:B------:R-:W-:Y:S02]  /*2720*/  ISETP.LT.OR P4, PT, R3, 0x9, !P0 ;  /* 0x000000090300780c */ /* 0x000fe40004781670 */
[----:B------:R-:W-:Y:S01]  /*2730*/  @!P2 IADD3.X R49, R63, UR40, RZ, P5, !PT ;  /* 0x000000283f31ac10 */ /* 0x000fe2000affe4ff */
[----:B------:R-:W-:Y:S10]  /*2740*/  @P2 BRA `(.L_x_41) ;  /* 0x00000000000c2947 */ /* 0x000ff40003800000 */
[----:B------:R-:W2:Y:S02]  /*2750*/  LDG.E.U8 R58, desc[UR36][R64.64] ;  /* 0x00000024403a7981 */ /* 0x000ea4000c1e1100 */
[----:B--2---:R-:W-:-:S05]  /*2760*/  PRMT R68, R58, 0x8880, RZ ;  /* 0x000088803a447816 */ /* 0x004fca00000000ff */
[----:B------:R-:W-:-:S07]  /*2770*/  IMAD R21, R68, R57, RZ ;  /* 0x0000003944157224 */ /* 0x000fce00078e02ff */
.L_x_41:
[----:B------:R-:W-:Y:S05]  /*2780*/  BSYNC B1 ;  /* 0x0000000000017941 */ /* 0x000fea0003800000 */
.L_x_40:
[----:B------:R-:W-:Y:S01]  /*2790*/  @!P2 IMAD R71, R50, R56, R21 ;  /* 0x000000383247a224 */ /* 0x000fe200078e0215 */
[----:B------:R-:W-:Y:S01]  /*27a0*/  BSSY B1, `(.L_x_42) ;  /* 0x000000b000017945 */ /* 0x000fe20003800000 */
[C---:B------:R-:W-:Y:S02]  /*27b0*/  ISETP.LT.OR P5, PT, R3.reuse, 0x9, !P1 ;  /* 0x000000090300780c */ /* 0x040fe40004fa1670 */
[C---:B------:R-:W-:Y:S01]  /*27c0*/  ISETP.LT.OR P0, PT, R3.reuse, 0xa, !P0 ;  /* 0x0000000a0300780c */ /* 0x040fe20004701670 */
[----:B------:R2:W-:Y:S01]  /*27d0*/  @!P2 STG.E.U8 desc[UR36][R48.64], R71 ;  /* 0x000000473000a986 */ /* 0x0005e2000c101124 */
[----:B------:R-:W-:Y:S02]  /*27e0*/  @!P3 IADD3 R68, P2, R62, UR41, RZ ;  /* 0x000000293e44bc10 */ /* 0x000fe4000ff5e0ff */
[----:B------:R-:W-:Y:S02]  /*27f0*/  ISETP.LT.OR P1, PT, R3, 0xa, !P1 ;  /* 0x0000000a0300780c */ /* 0x000fe40004f21670 */
[----:B-1----:R-:W-:Y:S01]  /*2800*/  @!P3 IADD3.X R69, R63, UR40, RZ, P2, !PT ;  /* 0x000000283f45bc10 */ /* 0x002fe200097fe4ff */
[----:B------:R-:W-:Y:S10]  /*2810*/  @P3 BRA `(.L_x_43) ;  /* 0x00000000000c3947 */ /* 0x000ff40003800000 */
[----:B------:R-:W2:Y:S02]  /*2820*/  LDG.E.U8 R58, desc[UR36][R64.64+0x1] ;  /* 0x00000124403a7981 */ /* 0x000ea4000c1e1100 */
[----:B--2---:R-:W-:-:S05]  /*2830*/  PRMT R48, R58, 0x8880, RZ ;  /* 0x000088803a307816 */ /* 0x004fca00000000ff */
[----:B------:R-:W-:-:S07]  /*2840*/  IMAD R21, R48, R57, RZ ;  /* 0x0000003930157224 */ /* 0x000fce00078e02ff */
.L_x_43:
[----:B------:R-:W-:Y:S05]  /*2850*/  BSYNC B1 ;  /* 0x0000000000017941 */ /* 0x000fea0003800000 */
.L_x_42:
[----:B------:R-:W-:Y:S01]  /*2860*/  @!P3 IMAD R51, R51, R56, R21 ;  /* 0x000000383333b224 */ /* 0x000fe200078e0215 */
[----:B------:R-:W-:Y:S04]  /*2870*/  BSSY B1, `(.L_x_44) ;  /* 0x0000006000017945 */ /* 0x000fe80003800000 */
[----:B------:R1:W-:Y:S01]  /*2880*/  @!P3 STG.E.U8 desc[UR36][R68.64+0x1], R51 ;  /* 0x000001334400b986 */ /* 0x0003e2000c101124 */
[----:B------:R-:W-:Y:S05]  /*2890*/  @P4 BRA `(.L_x_45) ;  /* 0x00000000000c4947 */ /* 0x000fea0003800000 */
[----:B------:R-:W2:Y:S02]  /*28a0*/  LDG.E.U8 R58, desc[UR36][R66.64+0x8] ;  /* 0x00000824423a7981 */ /* 0x000ea4000c1e1100 */
[----:B--2---:R-:W-:-:S05]  /*28b0*/  PRMT R48, R58, 0x8880, RZ ;  /* 0x000088803a307816 */ /* 0x004fca00000000ff */
[----:B------:R-:W-:-:S07]  /*28c0*/  IMAD R21, R48, R57, RZ ;  /* 0x0000003930157224 */ /* 0x000fce00078e02ff */
.L_x_45:
[----:B------:R-:W-:Y:S05]  /*28d0*/  BSYNC B1 ;  /* 0x0000000000017941 */ /* 0x000fea0003800000 */
.L_x_44:
[----:B-1----:R-:W-:Y:S01]  /*28e0*/  @!P4 IMAD R51, R52, R56, R21 ;  /* 0x000000383433c224 */ /* 0x002fe200078e0215 */
[----:B------:R-:W-:Y:S01]  /*28f0*/  BSSY B1, `(.L_x_46) ;  /* 0x0000008000017945 */ /* 0x000fe20003800000 */
[----:B--2---:R-:W-:Y:S02]  /*2900*/  @!P4 IMAD.MOV.U32 R48, RZ, RZ, R62 ;  /* 0x000000ffff30c224 */ /* 0x004fe400078e003e */
[----:B------:R-:W-:-:S05]  /*2910*/  @!P4 IMAD.MOV.U32 R49, RZ, RZ, R63 ;  /* 0x000000ffff31c224 */ /* 0x000fca00078e003f */
[----:B------:R1:W-:Y:S01]  /*2920*/  @!P4 STG.E.U8 desc[UR36][R48.64+0x8], R51 ;  /* 0x000008333000c986 */ /* 0x0003e2000c101124 */
[----:B------:R-:W-:Y:S05]  /*2930*/  @P0 BRA `(.L_x_47) ;  /* 0x00000000000c0947 */ /* 0x000fea0003800000 */
[----:B------:R-:W1:Y:S02]  /*2940*/  LDG.E.U8 R58, desc[UR36][R66.64+0x9] ;  /* 0x00000924423a7981 */ /* 0x000e64000c1e1100 */
[----:B-1----:R-:W-:-:S05]  /*2950*/  PRMT R48, R58, 0x8880, RZ ;  /* 0x000088803a307816 */ /* 0x002fca00000000ff */
[----:B------:R-:W-:-:S07]  /*2960*/  IMAD R21, R48, R57, RZ ;  /* 0x0000003930157224 */ /* 0x000fce00078e02ff */
.L_x_47:
[----:B------:R-:W-:Y:S05]  /*2970*/  BSYNC B1 ;  /* 0x0000000000017941 */ /* 0x000fea0003800000 */
.L_x_46:
[----:B------:R-:W-:Y:S01]  /*2980*/  @!P0 IMAD R53, R53, R56, R21 ;  /* 0x0000003835358224 */ /* 0x000fe200078e0215 */
[----:B------:R-:W-:Y:S01]  /*2990*/  IADD3 R69, P3, R59, 0x80, RZ ;  /* 0x000000803b457810 */ /* 0x000fe20007f7e0ff */
[----:B-1----:R-:W-:Y:S01]  /*29a0*/  @!P0 IMAD.MOV.U32 R48, RZ, RZ, R62 ;  /* 0x000000ffff308224 */ /* 0x002fe200078e003e */
[C---:B------:R-:W-:Y:S01]  /*29b0*/  @!P5 IADD3 R50, P4, R62.reuse, UR41, RZ ;  /* 0x000000293e32dc10 */ /* 0x040fe2000ff9e0ff */
[----:B------:R-:W-:Y:S01]  /*29c0*/  @!P0 IMAD.MOV.U32 R49, RZ, RZ, R63 ;  /* 0x000000ffff318224 */ /* 0x000fe200078e003f */
[----:B------:R-:W-:Y:S01]  /*29d0*/  BSSY B1, `(.L_x_48) ;  /* 0x0000009000017945 */ /* 0x000fe20003800000 */
[----:B0-----:R-:W-:Y:S01]  /*29e0*/  @!P1 IADD3 R66, P2, R62, UR41, RZ ;  /* 0x000000293e429c10 */ /* 0x001fe2000ff5e0ff */
[----:B------:R-:W-:Y:S01]  /*29f0*/  IMAD.X R71, RZ, RZ, R7, P3 ;  /* 0x000000ffff477224 */ /* 0x000fe200018e0607 */
[----:B------:R-:W-:Y:S01]  /*2a00*/  @!P5 IADD3.X R51, R63, UR40, RZ, P4, !PT ;  /* 0x000000283f33dc10 */ /* 0x000fe2000a7fe4ff */
[----:B------:R0:W-:Y:S01]  /*2a10*/  @!P0 STG.E.U8 desc[UR36][R48.64+0x9], R53 ;  /* 0x0000093530008986 */ /* 0x0001e2000c101124 */
[----:B------:R-:W-:Y:S09]  /*2a20*/  @P5 BRA `(.L_x_49) ;  /* 0x00000000000c5947 */ /* 0x000ff20003800000 */
[----:B------:R-:W0:Y:S02]  /*2a30*/  LDG.E.U8 R58, desc[UR36][R64.64+0x8] ;  /* 0x00000824403a7981 */ /* 0x000e24000c1e1100 */
[----:B0-----:R-:W-:-:S05]  /*2a40*/  PRMT R48, R58, 0x8880, RZ ;  /* 0x000088803a307816 */ /* 0x001fca00000000ff */
[----:B------:R-:W-:-:S07]  /*2a50*/  IMAD R21, R48, R57, RZ ;  /* 0x0000003930157224 */ /* 0x000fce00078e02ff */
.L_x_49:
[----:B------:R-:W-:Y:S05]  /*2a60*/  BSYNC B1 ;  /* 0x0000000000017941 */ /* 0x000fea0003800000 */
.L_x_48:
[----:B0-----:R-:W-:Y:S01]  /*2a70*/  @!P5 IMAD R53, R54, R56, R21 ;  /* 0x000000383635d224 */ /* 0x001fe200078e0215 */
[----:B------:R-:W-:Y:S01]  /*2a80*/  BSSY B1, `(.L_x_50) ;  /* 0x0000008000017945 */ /* 0x000fe20003800000 */
[-C--:B------:R-:W-:Y:S02]  /*2a90*/  IMAD R52, R71, R10.reuse, RZ ;  /* 0x0000000a47347224 */ /* 0x080fe400078e02ff */
[----:B------:R-:W-:Y:S01]  /*2aa0*/  IMAD.WIDE.U32 R48, R69, R10, R14 ;  /* 0x0000000a45307225 */ /* 0x000fe200078e000e */
[----:B------:R0:W-:Y:S01]  /*2ab0*/  @!P5 STG.E.U8 desc[UR36][R50.64+0x8], R53 ;  /* 0x000008353200d986 */ /* 0x0001e2000c101124 */
[----:B------:R-:W-:Y:S05]  /*2ac0*/  @P1 BRA `(.L_x_51) ;  /* 0x00000000000c1947 */ /* 0x000fea0003800000 */
[----:B------:R-:W0:Y:S02]  /*2ad0*/  LDG.E.U8 R58, desc[UR36][R64.64+0x9] ;  /* 0x00000924403a7981 */ /* 0x000e24000c1e1100 */
[----:B0-----:R-:W-:-:S05]  /*2ae0*/  PRMT R50, R58, 0x8880, RZ ;  /* 0x000088803a327816 */ /* 0x001fca00000000ff */
[----:B------:R-:W-:-:S07]  /*2af0*/  IMAD R21, R50, R57, RZ ;  /* 0x0000003932157224 */ /* 0x000fce00078e02ff */
.L_x_51:
[----:B------:R-:W-:Y:S05]  /*2b00*/  BSYNC B1 ;  /* 0x0000000000017941 */ /* 0x000fea0003800000 */
.L_x_50:
[----:B------:R-:W-:Y:S01]  /*2b10*/  @!P1 IADD3.X R67, R63, UR40, RZ, P2, !PT ;  /* 0x000000283f439c10 */ /* 0x000fe200097fe4ff */
[----:B------:R-:W-:Y:S01]  /*2b20*/  @!P1 IMAD R65, R55, R56, R21 ;  /* 0x0000003837419224 */ /* 0x000fe200078e0215 */
[----:B------:R-:W-:Y:S01]  /*2b30*/  ISETP.GE.AND P2, PT, R20, 0x81, PT ;  /* 0x000000811400780c */ /* 0x000fe20003f46270 */
[C---:B------:R-:W-:Y:S01]  /*2b40*/  IMAD R71, R69.reuse, R11, R52 ;  /* 0x0000000b45477224 */ /* 0x040fe200078e0234 */
[----:B------:R-:W-:Y:S01]  /*2b50*/  IADD3 R52, P0, R48, R8, RZ ;  /* 0x0000000830347210 */ /* 0x000fe20007f1e0ff */
[----:B0-----:R-:W-:Y:S01]  /*2b60*/  IMAD.WIDE.U32 R50, R69, R10, R60 ;  /* 0x0000000a45327225 */ /* 0x001fe200078e003c */
[----:B------:R-:W-:Y:S01]  /*2b70*/  ISETP.LT.OR P4, PT, R3, 0x1, !P2 ;  /* 0x000000010300780c */ /* 0x000fe20005781670 */
[----:B------:R0:W-:Y:S01]  /*2b80*/  @!P1 STG.E.U8 desc[UR36][R66.64+0x9], R65 ;  /* 0x0000094142009986 */ /* 0x0001e2000c101124 */
[C---:B------:R-:W-:Y:S01]  /*2b90*/  LEA R48, P1, R4.reuse, R62, 0x7 ;  /* 0x0000003e04307211 */ /* 0x040fe200078238ff */
[----:B------:R-:W-:Y:S01]  /*2ba0*/  BSSY B1, `(.L_x_52) ;  /* 0x000000b000017945 */ /* 0x000fe20003800000 */
[----:B------:R-:W-:Y:S01]  /*2bb0*/  IADD3.X R53, R9, R49, R71, P0, !PT ;  /* 0x0000003109357210 */ /* 0x000fe200007fe447 */
[----:B------:R-:W-:Y:S01]  /*2bc0*/  IMAD.IADD R51, R71, 0x1, R51 ;  /* 0x0000000147337824 */ /* 0x000fe200078e0233 */
[----:B------:R-:W-:-:S02]  /*2bd0*/  LEA.HI.X R49, R4, R63, R5, 0x7, P1 ;  /* 0x0000003f04317211 */ /* 0x000fc400008f3c05 */
[----:B------:R-:W-:Y:S02]  /*2be0*/  ISETP.GE.AND P0, PT, R20, 0x89, PT ;  /* 0x000000891400780c */ /* 0x000fe40003f06270 */
[----:B------:R-:W-:Y:S02]  /*2bf0*/  ISETP.LT.OR P3, PT, R3, 0x2, !P2 ;  /* 0x000000020300780c */ /* 0x000fe40005761670 */
[----:B------:R-:W-:Y:S01]  /*2c00*/  IADD3 R54, P1, P5, R12, R8, R50 ;  /* 0x000000080c367210 */ /* 0x000fe20007d3e032 */
[----:B0-----:R-:W-:-:S12]  /*2c10*/  @P4 BRA `(.L_x_53) ;  /* 0x00000000000c4947 */ /* 0x001fd80003800000 */
[----:B------:R-:W2:Y:S02]  /*2c20*/  LDG.E.U8 R58, desc[UR36][R52.64] ;  /* 0x00000024343a7981 */ /* 0x000ea4000c1e1100 */
[----:B--2---:R-:W-:-:S05]  /*2c30*/  PRMT R50, R58, 0x8880, RZ ;  /* 0x000088803a327816 */ /* 0x004fca00000000ff */
[----:B------:R-:W-:-:S07]  /*2c40*/  IMAD R21, R50, R57, RZ ;  /* 0x0000003932157224 */ /* 0x000fce00078e02ff */
.L_x_53:
[----:B------:R-:W-:Y:S05]  /*2c50*/  BSYNC B1 ;  /* 0x0000000000017941 */ /* 0x000fea0003800000 */
.L_x_52:
[----:B------:R-:W-:Y:S01]  /*2c60*/  @!P4 IMAD R65, R40, R56, R21 ;  /* 0x000000382841c224 */ /* 0x000fe200078e0215 */
[----:B------:R-:W-:Y:S01]  /*2c70*/  BSSY B1, `(.L_x_54) ;  /* 0x000000b000017945 */ /* 0x000fe20003800000 */
[----:B------:R-:W-:Y:S02]  /*2c80*/  IADD3.X R55, R15, R9, R51, P1, P5 ;  /* 0x000000090f377210 */ /* 0x000fe40000fea433 */
[C---:B------:R-:W-:Y:S01]  /*2c90*/  ISETP.LT.OR P5, PT, R3.reuse, 0x1, !P0 ;  /* 0x000000010300780c */ /* 0x040fe200047a1670 */
[----:B------:R0:W-:Y:S01]  /*2ca0*/  @!P4 STG.E.U8 desc[UR36][R48.64], R65 ;  /* 0x000000413000c986 */ /* 0x0001e2000c101124 */
[C---:B------:R-:W-:Y:S02]  /*2cb0*/  @!P3 LEA R50, P4, R4.reuse, R62, 0x7 ;  /* 0x0000003e0432b211 */ /* 0x040fe400078838ff */
[----:B------:R-:W-:Y:S02]  /*2cc0*/  ISETP.LT.OR P1, PT, R3, 0x2, !P0 ;  /* 0x000000020300780c */ /* 0x000fe40004721670 */
[----:B------:R-:W-:Y:S01]  /*2cd0*/  @!P3 LEA.HI.X R51, R4, R63, R5, 0x7, P4 ;  /* 0x0000003f0433b211 */ /* 0x000fe200020f3c05 */
[----:B------:R-:W-:Y:S10]  /*2ce0*/  @P3 BRA `(.L_x_55) ;  /* 0x00000000000c3947 */ /* 0x000ff40003800000 */
[----:B------:R-:W2:Y:S02]  /*2cf0*/  LDG.E.U8 R58, desc[UR36][R52.64+0x1] ;  /* 0x00000124343a7981 */ /* 0x000ea4000c1e1100 */
[----:B--2---:R-:W-:-:S05]  /*2d00*/  PRMT R40, R58, 0x8880, RZ ;  /* 0x000088803a287816 */ /* 0x004fca00000000ff */
[----:B------:R-:W-:-:S07]  /*2d10*/  IMAD R21, R40, R57, RZ ;  /* 0x0000003928157224 */ /* 0x000fce00078e02ff */
.L_x_55:
[----:B------:R-:W-:Y:S05]  /*2d20*/  BSYNC B1 ;  /* 0x0000000000017941 */ /* 0x000fea0003800000 */
.L_x_54:
[----:B0-----:R-:W-:Y:S01]  /*2d30*/  @!P3 IMAD R65, R41, R56, R21 ;  /* 0x000000382941b224 */ /* 0x001fe200078e0215 */
[----:B------:R-:W-:Y:S01]  /*2d40*/  @!P5 IADD3 R40, P4, R48, UR41, RZ ;  /* 0x000000293028dc10 */ /* 0x000fe2000ff9e0ff */
[----:B------:R-:W-:Y:S03]  /*2d50*/  BSSY B1, `(.L_x_56) ;  /* 0x0000007000017945 */ /* 0x000fe60003800000 */
[----:B------:R0:W-:Y:S01]  /*2d60*/  @!P3 STG.E.U8 desc[UR36][R50.64+0x1], R65 ;  /* 0x000001413200b986 */ /* 0x0001e2000c101124 */
[----:B------:R-:W-:Y:S01]  /*2d70*/  @!P5 IADD3.X R41, R49, UR40, RZ, P4, !PT ;  /* 0x000000283129dc10 */ /* 0x000fe2000a7fe4ff */
[----:B------:R-:W-:Y:S07]  /*2d80*/  @P5 BRA `(.L_x_57) ;  /* 0x00000000000c5947 */ /* 0x000fee0003800000 */
[----:B------:R-:W0:Y:S02]  /*2d90*/  LDG.E.U8 R58, desc[UR36][R54.64] ;  /* 0x00000024363a7981 */ /* 0x000e24000c1e1100 */
[----:B0-----:R-:W-:-:S05]  /*2da0*/  PRMT R50, R58, 0x8880, RZ ;  /* 0x000088803a327816 */ /* 0x001fca00000000ff */
[----:B------:R-:W-:-:S07]  /*2db0*/  IMAD R21, R50, R57, RZ ;  /* 0x0000003932157224 */ /* 0x000fce00078e02ff */
.L_x_57:
[----:B------:R-:W-:Y:S05]  /*2dc0*/  BSYNC B1 ;  /* 0x0000000000017941 */ /* 0x000fea0003800000 */
.L_x_56:
[----:B0-----:R-:W-:-:S05]  /*2dd0*/  @!P5 IMAD R65, R42, R56, R21 ;  /* 0x000000382a41d224 */ /* 0x001fca00078e0215 */
[----:B------:R0:W-:Y:S04]  /*2de0*/  @!P5 STG.E.U8 desc[UR36][R40.64], R65 ;  /* 0x000000412800d986 */ /* 0x0001e8000c101124 */
[----:B------:R-:W2:Y:S01]  /*2df0*/  @!P1 LDG.E.U8 R58, desc[UR36][R54.64+0x1] ;  /* 0x00000124363a9981 */ /* 0x000ea2000c1e1100 */
[----:B------:R-:W-:Y:S02]  /*2e00*/  @!P1 LEA R50, P5, R4, R62, 0x7 ;  /* 0x0000003e04329211 */ /* 0x000fe400078a38ff */
[----:B------:R-:W-:Y:S02]  /*2e10*/  ISETP.LT.OR P3, PT, R3, 0x9, !P2 ;  /* 0x000000090300780c */ /* 0x000fe40005761670 */
[----:B------:R-:W-:Y:S02]  /*2e20*/  @!P1 IADD3 R50, P4, R50, UR41, RZ ;  /* 0x0000002932329c10 */ /* 0x000fe4000ff9e0ff */
[----:B------:R-:W-:-:S04]  /*2e30*/  @!P1 LEA.HI.X R51, R4, R63, R5, 0x7, P5 ;  /* 0x0000003f04339211 */ /* 0x000fc800028f3c05 */
[----:B------:R-:W-:Y:S02]  /*2e40*/  @!P1 IADD3.X R51, R51, UR40, RZ, P4, !PT ;  /* 0x0000002833339c10 */ /* 0x000fe4000a7fe4ff */
[----:B--2---:R-:W-:-:S05]  /*2e50*/  @!P1 PRMT R42, R58, 0x8880, RZ ;  /* 0x000088803a2a9816 */ /* 0x004fca00000000ff */
[----:B------:R-:W-:-:S04]  /*2e60*/  @!P1 IMAD R21, R42, R57, RZ ;  /* 0x000000392a159224 */ /* 0x000fc800078e02ff */
[----:B------:R-:W-:-:S05]  /*2e70*/  @!P1 IMAD R43, R43, R56, R21 ;  /* 0x000000382b2b9224 */ /* 0x000fca00078e0215 */
[----:B------:R-:W-:Y:S04]  /*2e80*/  @!P1 STG.E.U8 desc[UR36][R50.64+0x1], R43 ;  /* 0x0000012b32009986 */ /* 0x000fe8000c101124 */
[----:B------:R-:W2:Y:S01]  /*2e90*/  @!P3 LDG.E.U8 R58, desc[UR36][R52.64+0x8] ;  /* 0x00000824343ab981 */ /* 0x000ea2000c1e1100 */
[----:B------:R-:W-:Y:S02]  /*2ea0*/  ISETP.LT.OR P2, PT, R3, 0xa, !P2 ;  /* 0x0000000a0300780c */ /* 0x000fe40005741670 */
[----:B0-----:R-:W-:-:S04]  /*2eb0*/  @!P3 LEA R40, P1, R4, R62, 0x7 ;  /* 0x0000003e0428b211 */ /* 0x001fc800078238ff */
[----:B------:R-:W-:Y:S02]  /*2ec0*/  @!P3 LEA.HI.X R41, R4, R63, R5, 0x7, P1 ;  /* 0x0000003f0429b211 */ /* 0x000fe400008f3c05 */
[----:B--2---:R-:W-:-:S05]  /*2ed0*/  @!P3 PRMT R42, R58, 0x8880, RZ ;  /* 0x000088803a2ab816 */ /* 0x004fca00000000ff */
[----:B------:R-:W-:-:S04]  /*2ee0*/  @!P3 IMAD R21, R42, R57, RZ ;  /* 0x000000392a15b224 */ /* 0x000fc800078e02ff */
[----:B------:R-:W-:-:S05]  /*2ef0*/  @!P3 IMAD R65, R44, R56, R21 ;  /* 0x000000382c41b224 */ /* 0x000fca00078e0215 */
[----:B------:R0:W-:Y:S04]  /*2f00*/  @!P3 STG.E.U8 desc[UR36][R40.64+0x8], R65 ;  /* 0x000008412800b986 */ /* 0x0001e8000c101124 */
[----:B------:R-:W2:Y:S01]  /*2f10*/  @!P2 LDG.E.U8 R58, desc[UR36][R52.64+0x9] ;  /* 0x00000924343aa981 */ /* 0x000ea2000c1e1100 */
[----:B------:R-:W-:Y:S01]  /*2f20*/  ISETP.LT.OR P3, PT, R3, 0x9, !P0 ;  /* 0x000000090300780c */ /* 0x000fe20004761670 */
[----:B0-----:R-:W-:Y:S02]  /*2f30*/  @!P2 IMAD.MOV.U32 R40, RZ, RZ, R48 ;  /* 0x000000ffff28a224 */ /* 0x001fe400078e0030 */
[----:B------:R-:W-:Y:S01]  /*2f40*/  @!P2 IMAD.MOV.U32 R41, RZ, RZ, R49 ;  /* 0x000000ffff29a224 */ /* 0x000fe200078e0031 */
[----:B--2---:R-:W-:-:S05]  /*2f50*/  @!P2 PRMT R42, R58, 0x8880, RZ ;  /* 0x000088803a2aa816 */ /* 0x004fca00000000ff */
[----:B------:R-:W-:-:S04]  /*2f60*/  @!P2 IMAD R21, R42, R57, RZ ;  /* 0x000000392a15a224 */ /* 0x000fc800078e02ff */
[----:B------:R-:W-:-:S05]  /*2f70*/  @!P2 IMAD R45, R45, R56, R21 ;  /* 0x000000382d2da224 */ /* 0x000fca00078e0215 */
[----:B------:R0:W-:Y:S04]  /*2f80*/  @!P2 STG.E.U8 desc[UR36][R40.64+0x9], R45 ;  /* 0x0000092d2800a986 */ /* 0x0001e8000c101124 */
[----:B------:R-:W2:Y:S01]  /*2f90*/  @!P3 LDG.E.U8 R58, desc[UR36][R54.64+0x8] ;  /* 0x00000824363ab981 */ /* 0x000ea2000c1e1100 */
[----:B------:R-:W-:Y:S01]  /*2fa0*/  ISETP.LT.OR P1, PT, R3, 0xa, !P0 ;  /* 0x0000000a0300780c */ /* 0x000fe20004721670 */
[----:B------:R-:W-:Y:S01]  /*2fb0*/  BSSY B1, `(.L_x_58) ;  /* 0x0000013000017945 */ /* 0x000fe20003800000 */
[----:B------:R-:W-:-:S05]  /*2fc0*/  IADD3 R43, P0, R59, 0x100, RZ ;  /* 0x000001003b2b7810 */ /* 0x000fca0007f1e0ff */
[----:B------:R-:W-:-:S04]  /*2fd0*/  IMAD.X R51, RZ, RZ, R7, P0 ;  /* 0x000000ffff337224 */ /* 0x000fc800000e0607 */
[-C--:B------:R-:W-:Y:S02]  /*2fe0*/  IMAD R44, R51, R10.reuse, RZ ;  /* 0x0000000a332c7224 */ /* 0x080fe400078e02ff */
[----:B------:R-:W-:Y:S01]  /*2ff0*/  @!P1 IADD3 R42, P0, R48, UR41, RZ ;  /* 0x00000029302a9c10 */ /* 0x000fe2000ff1e0ff */
[----:B------:R-:W-:-:S04]  /*3000*/  IMAD.WIDE.U32 R50, R43, R10, R60 ;  /* 0x0000000a2b327225 */ /* 0x000fc800078e003c */
[C---:B------:R-:W-:Y:S02]  /*3010*/  IMAD R65, R43.reuse, R11, R44 ;  /* 0x0000000b2b417224 */ /* 0x040fe400078e022c */
[----:B0-----:R-:W-:Y:S01]  /*3020*/  IMAD.WIDE.U32 R44, R43, R10, R14 ;  /* 0x0000000a2b2c7225 */ /* 0x001fe200078e000e */
[----:B--2---:R-:W-:-:S05]  /*3030*/  @!P3 PRMT R52, R58, 0x8880, RZ ;  /* 0x000088803a34b816 */ /* 0x004fca00000000ff */
[----:B------:R-:W-:Y:S01]  /*3040*/  @!P3 IMAD R21, R52, R57, RZ ;  /* 0x000000393415b224 */ /* 0x000fe200078e02ff */
[----:B------:R-:W-:Y:S06]  /*3050*/  @P3 BRA `(.L_x_59) ;  /* 0x0000000000203947 */ /* 0x000fec0003800000 */
[----:B------:R-:W-:Y:S01]  /*3060*/  IADD3 R41, P2, R62, 0x8, RZ ;  /* 0x000000083e297810 */ /* 0x000fe20007f5e0ff */
[----:B------:R-:W-:-:S03]  /*3070*/  IMAD R53, R46, R56, R21 ;  /* 0x000000382e357224 */ /* 0x000fc600078e0215 */
[----:B------:R-:W-:Y:S01]  /*3080*/  LEA R40, P3, R4, R41, 0x7 ;  /* 0x0000002904287211 */ /* 0x000fe200078638ff */
[----:B------:R-:W-:-:S03]  /*3090*/  IMAD.X R41, RZ, RZ, R63, P2 ;  /* 0x000000ffff297224 */ /* 0x000fc600010e063f */
[----:B------:R-:W-:Y:S02]  /*30a0*/  IADD3 R40, P2, R40, UR41, RZ ;  /* 0x0000002928287c10 */ /* 0x000fe4000ff5e0ff */
[----:B------:R-:W-:-:S04]  /*30b0*/  LEA.HI.X R41, R4, R41, R5, 0x7, P3 ;  /* 0x0000002904297211 */ /* 0x000fc800018f3c05 */
[----:B------:R-:W-:-:S05]  /*30c0*/  IADD3.X R41, R41, UR40, RZ, P2, !PT ;  /* 0x0000002829297c10 */ /* 0x000fca00097fe4ff */
[----:B------:R0:W-:Y:S02]  /*30d0*/  STG.E.U8 desc[UR36][R40.64], R53 ;  /* 0x0000003528007986 */ /* 0x0001e4000c101124 */
.L_x_59:
[----:B------:R-:W-:Y:S05]  /*30e0*/  BSYNC B1 ;  /* 0x0000000000017941 */ /* 0x000fea0003800000 */
.L_x_58:
[----:B------:R-:W-:Y:S04]  /*30f0*/  BSSY B1, `(.L_x_60) ;  /* 0x0000005000017945 */ /* 0x000fe80003800000 */
[----:B------:R-:W-:Y:S05]  /*3100*/  @P1 BRA `(.L_x_61) ;  /* 0x00000000000c1947 */ /* 0x000fea0003800000 */
[----:B------:R-:W0:Y:S02]  /*3110*/  LDG.E.U8 R58, desc[UR36][R54.64+0x9] ;  /* 0x00000924363a7981 */ /* 0x000e24000c1e1100 */
[----:B0-----:R-:W-:-:S05]  /*3120*/  PRMT R40, R58, 0x8880, RZ ;  /* 0x000088803a287816 */ /* 0x001fca00000000ff */
[----:B------:R-:W-:-:S07]  /*3130*/  IMAD R21, R40, R57, RZ ;  /* 0x0000003928157224 */ /* 0x000fce00078e02ff */
.L_x_61:
[----:B------:R-:W-:Y:S05]  /*3140*/  BSYNC B1 ;  /* 0x0000000000017941 */ /* 0x000fea0003800000 */
.L_x_60:
[----:B------:R-:W-:Y:S01]  /*3150*/  IADD3 R44, P4, R44, R8, RZ ;  /* 0x000000082c2c7210 */ /* 0x000fe20007f9e0ff */
[----:B------:R-:W-:Y:S01]  /*3160*/  @!P1 IMAD R47, R47, R56, R21 ;  /* 0x000000382f2f9224 */ /* 0x000fe200078e0215 */
[----:B------:R-:W-:Y:S01]  /*3170*/  @!P1 IADD3.X R43, R49, UR40, RZ, P0, !PT ;  /* 0x00000028312b9c10 */ /* 0x000fe200087fe4ff */
[----:B0-----:R-:W-:Y:S01]  /*3180*/  IMAD.IADD R41, R65, 0x1, R51 ;  /* 0x0000000141297824 */ /* 0x001fe200078e0233 */
[----:B------:R-:W-:Y:S01]  /*3190*/  ISETP.GE.AND P0, PT, R20, 0x101, PT ;  /* 0x000001011400780c */ /* 0x000fe20003f06270 */
[----:B------:R-:W-:Y:S01]  /*31a0*/  BSSY B1, `(.L_x_62) ;  /* 0x0000010000017945 */ /* 0x000fe20003800000 */
[----:B------:R-:W-:Y:S01]  /*31b0*/  IADD3.X R45, R9, R45, R65, P4, !PT ;  /* 0x0000002d092d7210 */ /* 0x000fe200027fe441 */
[----:B------:R0:W-:Y:S01]  /*31c0*/  @!P1 STG.E.U8 desc[UR36][R42.64+0x9], R47 ;  /* 0x0000092f2a009986 */ /* 0x0001e2000c101124 */
[----:B------:R-:W-:Y:S02]  /*31d0*/  ISETP.LT.OR P4, PT, R3, 0x1, !P0 ;  /* 0x000000010300780c */ /* 0x000fe40004781670 */
[----:B------:R-:W-:-:S02]  /*31e0*/  IADD3 R50, P2, P3, R12, R8, R50 ;  /* 0x000000080c327210 */ /* 0x000fc40007b5e032 */
[----:B------:R-:W-:Y:S02]  /*31f0*/  LEA R40, P5, R4, R62, 0x8 ;  /* 0x0000003e04287211 */ /* 0x000fe400078a40ff */
[----:B------:R-:W-:Y:S02]  /*3200*/  ISETP.GE.AND P1, PT, R20, 0x109, PT ;  /* 0x000001091400780c */ /* 0x000fe40003f26270 */
[----:B------:R-:W-:Y:S02]  /*3210*/  IADD3.X R51, R15, R9, R41, P2, P3 ;  /* 0x000000090f337210 */ /* 0x000fe400017e6429 */
[----:B------:R-:W-:Y:S02]  /*3220*/  LEA.HI.X R41, R4, R63, R5, 0x8, P5 ;  /* 0x0000003f04297211 */ /* 0x000fe400028f4405 */
[C---:B------:R-:W-:Y:S02]  /*3230*/  ISETP.LT.OR P3, PT, R3.reuse, 0x2, !P0 ;  /* 0x000000020300780c */ /* 0x040fe40004761670 */
[----:B------:R-:W-:-:S02]  /*3240*/  ISETP.LT.OR P2, PT, R3, 0x1, !P1 ;  /* 0x000000010300780c */ /* 0x000fc40004f41670 */
[----:B------:R-:W-:Y:S01]  /*3250*/  ISETP.LT.OR P5, PT, R3, 0x2, !P1 ;  /* 0x000000020300780c */ /* 0x000fe20004fa1670 */
[----:B0-----:R-:W-:-:S12]  /*3260*/  @P4 BRA `(.L_x_63) ;  /* 0x00000000000c4947 */ /* 0x001fd80003800000 */
[----:B------:R-:W2:Y:S02]  /*3270*/  LDG.E.U8 R58, desc[UR36][R44.64] ;  /* 0x000000242c3a7981 */ /* 0x000ea4000c1e1100 */
[----:B--2---:R-:W-:-:S05]  /*3280*/  PRMT R42, R58, 0x8880, RZ ;  /* 0x000088803a2a7816 */ /* 0x004fca00000000ff */
[----:B------:R-:W-:-:S07]  /*3290*/  IMAD R21, R42, R57, RZ ;  /* 0x000000392a157224 */ /* 0x000fce00078e02ff */
.L_x_63:
[----:B------:R-:W-:Y:S05]  /*32a0*/  BSYNC B1 ;  /* 0x0000000000017941 */ /* 0x000fea0003800000 */
.L_x_62:
[----:B------:R-:W-:Y:S01]  /*32b0*/  @!P4 IMAD R43, R32, R56, R21 ;  /* 0x00000038202bc224 */ /* 0x000fe200078e0215 */
[----:B------:R-:W-:Y:S04]  /*32c0*/  BSSY B1, `(.L_x_64) ;  /* 0x0000006000017945 */ /* 0x000fe80003800000 */
[----:B------:R0:W-:Y:S01]  /*32d0*/  @!P4 STG.E.U8 desc[UR36][R40.64], R43 ;  /* 0x0000002b2800c986 */ /* 0x0001e2000c101124 */
[----:B------:R-:W-:Y:S05]  /*32e0*/  @P3 BRA `(.L_x_65) ;  /* 0x00000000000c3947 */ /* 0x000fea0003800000 */
[----:B------:R-:W2:Y:S02]  /*32f0*/  LDG.E.U8 R58, desc[UR36][R44.64+0x1] ;  /* 0x000001242c3a7981 */ /* 0x000ea4000c1e1100 */
[----:B--2---:R-:W-:-:S05]  /*3300*/  PRMT R32, R58, 0x8880, RZ ;  /* 0x000088803a207816 */ /* 0x004fca00000000ff */
[----:B------:R-:W-:-:S07]  /*3310*/  IMAD R21, R32, R57, RZ ;  /* 0x0000003920157224 */ /* 0x000fce00078e02ff */
.L_x_65:
[----:B------:R-:W-:Y:S05]  /*3320*/  BSYNC B1 ;  /* 0x0000000000017941 */ /* 0x000fea0003800000 */
.L_x_64:
[----:B0-----:R-:W-:Y:S01]  /*3330*/  @!P3 IMAD R43, R33, R56, R21 ;  /* 0x00000038212bb224 */ /* 0x001fe200078e0215 */
[----:B------:R-:W-:Y:S01]  /*3340*/  @!P2 IADD3 R32, P4, R40, UR41, RZ ;  /* 0x000000292820ac10 */ /* 0x000fe2000ff9e0ff */
[----:B------:R-:W-:Y:S03]  /*3350*/  BSSY B1, `(.L_x_66) ;  /* 0x0000007000017945 */ /* 0x000fe60003800000 */
[----:B------:R0:W-:Y:S01]  /*3360*/  @!P3 STG.E.U8 desc[UR36][R40.64+0x1], R43 ;  /* 0x0000012b2800b986 */ /* 0x0001e2000c101124 */
[----:B------:R-:W-:Y:S01]  /*3370*/  @!P2 IADD3.X R33, R41, UR40, RZ, P4, !PT ;  /* 0x000000282921ac10 */ /* 0x000fe2000a7fe4ff */
[----:B------:R-:W-:Y:S07]  /*3380*/  @P2 BRA `(.L_x_67) ;  /* 0x00000000000c2947 */ /* 0x000fee0003800000 */
[----:B------:R-:W2:Y:S02]  /*3390*/  LDG.E.U8 R58, desc[UR36][R50.64] ;  /* 0x00000024323a7981 */ /* 0x000ea4000c1e1100 */
[----:B--2---:R-:W-:-:S05]  /*33a0*/  PRMT R42, R58, 0x8880, RZ ;  /* 0x000088803a2a7816 */ /* 0x004fca00000000ff */
[----:B------:R-:W-:-:S07]  /*33b0*/  IMAD R21, R42, R57, RZ ;  /* 0x000000392a157224 */ /* 0x000fce00078e02ff */
.L_x_67:
[----:B------:R-:W-:Y:S05]  /*33c0*/  BSYNC B1 ;  /* 0x0000000000017941 */ /* 0x000fea0003800000 */
.L_x_66:
[----:B------:R-:W-:-:S05]  /*33d0*/  @!P2 IMAD R13, R34, R56, R21 ;  /* 0x00000038220da224 */ /* 0x000fca00078e0215 */
[----:B------:R1:W-:Y:S04]  /*33e0*/  @!P2 STG.E.U8 desc[UR36][R32.64], R13 ;  /* 0x0000000d2000a986 */ /* 0x0003e8000c101124 */
[----:B------:R-:W2:Y:S01]  /*33f0*/  @!P5 LDG.E.U8 R58, desc[UR36][R50.64+0x1] ;  /* 0x00000124323ad981 */ /* 0x000ea2000c1e1100 */
[----:B------:R-:W-:Y:S02]  /*3400*/  @!P5 LEA R42, P3, R4, R62, 0x8 ;  /* 0x0000003e042ad211 */ /* 0x000fe400078640ff */
[----:B------:R-:W-:Y:S02]  /*3410*/  ISETP.LT.OR P2, PT, R3, 0x9, !P0 ;  /* 0x000000090300780c */ /* 0x000fe40004741670 */
[----:B------:R-:W-:Y:S02]  /*3420*/  @!P5 IADD3 R42, P4, R42, UR41, RZ ;  /* 0x000000292a2adc10 */ /* 0x000fe4000ff9e0ff */
[----:B------:R-:W-:-:S04]  /*3430*/  @!P5 LEA.HI.X R34, R4, R63, R5, 0x8, P3 ;  /* 0x0000003f0422d211 */ /* 0x000fc800018f4405 */
[----:B0-----:R-:W-:Y:S02]  /*3440*/  @!P5 IADD3.X R43, R34, UR40, RZ, P4, !PT ;  /* 0x00000028222bdc10 */ /* 0x001fe4000a7fe4ff */
[----:B--2---:R-:W-:-:S05]  /*3450*/  @!P5 PRMT R6, R58, 0x8880, RZ ;  /* 0x000088803a06d816 */ /* 0x004fca00000000ff */
[----:B------:R-:W-:-:S04]  /*3460*/  @!P5 IMAD R21, R6, R57, RZ ;  /* 0x000000390615d224 */ /* 0x000fc800078e02ff */
[----:B------:R-:W-:-:S05]  /*3470*/  @!P5 IMAD R35, R35, R56, R21 ;  /* 0x000000382323d224 */ /* 0x000fca00078e0215 */
[----:B------:R-:W-:Y:S04]  /*3480*/  @!P5 STG.E.U8 desc[UR36][R42.64+0x1], R35 ;  /* 0x000001232a00d986 */ /* 0x000fe8000c101124 */
[----:B------:R-:W2:Y:S01]  /*3490*/  @!P2 LDG.E.U8 R58, desc[UR36][R44.64+0x8] ;  /* 0x000008242c3aa981 */ /* 0x000ea2000c1e1100 */
[----:B------:R-:W-:Y:S01]  /*34a0*/  ISETP.LT.OR P0, PT, R3, 0xa, !P0 ;  /* 0x0000000a0300780c */ /* 0x000fe20004701670 */
[----:B-1----:R-:W-:Y:S02]  /*34b0*/  @!P2 IMAD.MOV.U32 R32, RZ, RZ, R40 ;  /* 0x000000ffff20a224 */ /* 0x002fe400078e0028 */
[----:B------:R-:W-:Y:S01]  /*34c0*/  @!P2 IMAD.MOV.U32 R33, RZ, RZ, R41 ;  /* 0x000000ffff21a224 */ /* 0x000fe200078e0029 */
        /* <DEDUP_REMOVED lines=13> */
[----:B------:R-:W-:Y:S02]  /*35a0*/  ISETP.LT.OR P1, PT, R3, 0xa, !P1 ;  /* 0x0000000a0300780c */ /* 0x000fe40004f21670 */
[----:B------:R-:W-:-:S04]  /*35b0*/  @!P2 IADD3 R34, P0, R40, UR41, RZ ;  /* 0x000000292822ac10 */ /* 0x000fc8000ff1e0ff */
[----:B------:R-:W-:Y:S02]  /*35c0*/  @!P2 IADD3.X R35, R41, UR40, RZ, P0, !PT ;  /* 0x000000282923ac10 */ /* 0x000fe400087fe4ff */
[----:B--2---:R-:W-:-:S05]  /*35d0*/  @!P2 PRMT R6, R58, 0x8880, RZ ;  /* 0x000088803a06a816 */ /* 0x004fca00000000ff */
[----:B------:R-:W-:-:S04]  /*35e0*/  @!P2 IMAD R21, R6, R57, RZ ;  /* 0x000000390615a224 */ /* 0x000fc800078e02ff */
[----:B------:R-:W-:-:S05]  /*35f0*/  @!P2 IMAD R13, R38, R56, R21 ;  /* 0x00000038260da224 */ /* 0x000fca00078e0215 */
[----:B------:R1:W-:Y:S04]  /*3600*/  @!P2 STG.E.U8 desc[UR36][R34.64+0x8], R13 ;  /* 0x0000080d2200a986 */ /* 0x0003e8000c101124 */
[----:B------:R-:W2:Y:S01]  /*3610*/  @!P1 LDG.E.U8 R58, desc[UR36][R50.64+0x9] ;  /* 0x00000924323a9981 */ /* 0x000ea2000c1e1100 */
[----:B------:R-:W-:-:S05]  /*3620*/  IADD3 R59, P0, R59, 0x180, RZ ;  /* 0x000001803b3b7810 */ /* 0x000fca0007f1e0ff */
[----:B------:R-:W-:Y:S01]  /*3630*/  IMAD.X R7, RZ, RZ, R7, P0 ;  /* 0x000000ffff077224 */ /* 0x000fe200000e0607 */
[----:B------:R-:W-:-:S03]  /*3640*/  ISETP.GE.AND P0, PT, R20, 0x181, PT ;  /* 0x000001811400780c */ /* 0x000fc60003f06270 */
[-C--:B0-----:R-:W-:Y:S01]  /*3650*/  IMAD R32, R7, R10.reuse, RZ ;  /* 0x0000000a07207224 */ /* 0x081fe200078e02ff */
[----:B------:R-:W-:Y:S01]  /*3660*/  ISETP.LT.OR P4, PT, R3, 0x1, !P0 ;  /* 0x000000010300780c */ /* 0x000fe20004781670 */
[----:B------:R-:W-:-:S04]  /*3670*/  IMAD.WIDE.U32 R6, R59, R10, R14 ;  /* 0x0000000a3b067225 */ /* 0x000fc800078e000e */
[----:B------:R-:W-:Y:S01]  /*3680*/  IMAD R37, R59, R11, R32 ;  /* 0x0000000b3b257224 */ /* 0x000fe200078e0220 */
[----:B------:R-:W-:Y:S02]  /*3690*/  IADD3 R32, P3, R6, R8, RZ ;  /* 0x0000000806207210 */ /* 0x000fe40007f7e0ff */
[----:B------:R-:W-:Y:S02]  /*36a0*/  @!P1 IADD3 R6, P2, R40, UR41, RZ ;  /* 0x0000002928069c10 */ /* 0x000fe4000ff5e0ff */
[----:B--2---:R-:W-:-:S05]  /*36b0*/  @!P1 PRMT R33, R58, 0x8880, RZ ;  /* 0x000088803a219816 */ /* 0x004fca00000000ff */
[----:B------:R-:W-:Y:S01]  /*36c0*/  @!P1 IMAD.MOV.U32 R14, RZ, RZ, R33 ;  /* 0x000000ffff0e9224 */ /* 0x000fe200078e0021 */
[----:B------:R-:W-:Y:S02]  /*36d0*/  IADD3.X R33, R9, R7, R37, P3, !PT ;  /* 0x0000000709217210 */ /* 0x000fe40001ffe425 */
[----:B------:R-:W-:Y:S01]  /*36e0*/  @!P1 IADD3.X R7, R41, UR40, RZ, P2, !PT ;  /* 0x0000002829079c10 */ /* 0x000fe200097fe4ff */
[----:B------:R-:W-:-:S04]  /*36f0*/  @!P1 IMAD R21, R14, R57, RZ ;  /* 0x000000390e159224 */ /* 0x000fc800078e02ff */
[----:B------:R-:W-:-:S05]  /*3700*/  @!P1 IMAD R39, R39, R56, R21 ;  /* 0x0000003827279224 */ /* 0x000fca00078e0215 */
[----:B------:R-:W-:Y:S04]  /*3710*/  @!P1 STG.E.U8 desc[UR36][R6.64+0x9], R39 ;  /* 0x0000092706009986 */ /* 0x000fe8000c101124 */
[----:B------:R-:W2:Y:S01]  /*3720*/  @!P4 LDG.E.U8 R58, desc[UR36][R32.64] ;  /* 0x00000024203ac981 */ /* 0x000ea2000c1e1100 */
[----:B-1----:R-:W-:Y:S01]  /*3730*/  IMAD.MOV.U32 R34, RZ, RZ, R62 ;  /* 0x000000ffff227224 */ /* 0x002fe200078e003e */
[----:B------:R-:W-:Y:S01]  /*3740*/  ISETP.LT.OR P3, PT, R3, 0x2, !P0 ;  /* 0x000000020300780c */ /* 0x000fe20004761670 */
[----:B------:R-:W-:Y:S02]  /*3750*/  IMAD.MOV.U32 R35, RZ, RZ, R63 ;  /* 0x000000ffff237224 */ /* 0x000fe400078e003f */
[----:B------:R-:W-:Y:S02]  /*3760*/  IMAD R41, R5, 0x180, RZ ;  /* 0x0000018005297824 */ /* 0x000fe400078e02ff */
[----:B------:R-:W-:-:S04]  /*3770*/  IMAD.WIDE.U32 R34, R4, 0x180, R34 ;  /* 0x0000018004227825 */ /* 0x000fc800078e0022 */
[----:B------:R-:W-:Y:S02]  /*3780*/  IMAD.IADD R5, R35, 0x1, R41 ;  /* 0x0000000123057824 */ /* 0x000fe400078e0229 */
[----:B------:R-:W-:Y:S01]  /*3790*/  @!P4 IMAD.MOV.U32 R4, RZ, RZ, R34 ;  /* 0x000000ffff04c224 */ /* 0x000fe200078e0022 */
[----:B--2---:R-:W-:-:S05]  /*37a0*/  @!P4 PRMT R14, R58, 0x8880, RZ ;  /* 0x000088803a0ec816 */ /* 0x004fca00000000ff */
[----:B------:R-:W-:-:S04]  /*37b0*/  @!P4 IMAD R21, R14, R57, RZ ;  /* 0x000000390e15c224 */ /* 0x000fc800078e02ff */
[----:B------:R-:W-:-:S05]  /*37c0*/  @!P4 IMAD R13, R24, R56, R21 ;  /* 0x00000038180dc224 */ /* 0x000fca00078e0215 */
[----:B------:R0:W-:Y:S04]  /*37d0*/  @!P4 STG.E.U8 desc[UR36][R4.64], R13 ;  /* 0x0000000d0400c986 */ /* 0x0001e8000c101124 */
[----:B------:R-:W2:Y:S01]  /*37e0*/  @!P3 LDG.E.U8 R58, desc[UR36][R32.64+0x1] ;  /* 0x00000124203ab981 */ /* 0x000ea2000c1e1100 */
[----:B------:R-:W-:Y:S01]  /*37f0*/  ISETP.GE.AND P1, PT, R20, 0x189, PT ;  /* 0x000001891400780c */ /* 0x000fe20003f26270 */
[----:B------:R-:W-:-:S03]  /*3800*/  IMAD.WIDE.U32 R10, R59, R10, R60 ;  /* 0x0000000a3b0a7225 */ /* 0x000fc600078e003c */
[----:B------:R-:W-:Y:S01]  /*3810*/  ISETP.LT.OR P2, PT, R3, 0x1, !P1 ;  /* 0x000000010300780c */ /* 0x000fe20004f41670 */
[----:B------:R-:W-:Y:S01]  /*3820*/  IMAD.IADD R14, R37, 0x1, R11 ;  /* 0x00000001250e7824 */ /* 0x000fe200078e020b */
[----:B------:R-:W-:Y:S01]  /*3830*/  IADD3 R8, P4, P5, R12, R8, R10 ;  /* 0x000000080c087210 */ /* 0x000fe20007d9e00a */
[----:B0-----:R-:W-:-:S03]  /*3840*/  @!P3 IMAD.MOV.U32 R4, RZ, RZ, R34 ;  /* 0x000000ffff04b224 */ /* 0x001fc600078e0022 */
[----:B------:R-:W-:Y:S02]  /*3850*/  IADD3.X R9, R15, R9, R14, P4, P5 ;  /* 0x000000090f097210 */ /* 0x000fe400027ea40e */
        /* <DEDUP_REMOVED lines=12> */
[----:B------:R-:W0:Y:S01]  /*3920*/  @!P3 LDG.E.U8 R58, desc[UR36][R8.64+0x1] ;  /* 0x00000124083ab981 */ /* 0x000e22000c1e1100 */
[----:B------:R-:W-:Y:S02]  /*3930*/  ISETP.LT.OR P2, PT, R3, 0x9, !P0 ;  /* 0x000000090300780c */ /* 0x000fe40004741670 */
[----:B------:R-:W-:-:S04]  /*3940*/  @!P3 IADD3 R10, P4, R34, UR41, RZ ;  /* 0x00000029220abc10 */ /* 0x000fc8000ff9e0ff */
[----:B------:R-:W-:Y:S02]  /*3950*/  @!P3 IADD3.X R11, R5, UR40, RZ, P4, !PT ;  /* 0x00000028050bbc10 */ /* 0x000fe4000a7fe4ff */
[----:B0-----:R-:W-:-:S05]  /*3960*/  @!P3 PRMT R4, R58, 0x8880, RZ ;  /* 0x000088803a04b816 */ /* 0x001fca00000000ff */
[----:B------:R-:W-:-:S04]  /*3970*/  @!P3 IMAD R21, R4, R57, RZ ;  /* 0x000000390415b224 */ /* 0x000fc800078e02ff */
[----:B------:R-:W-:-:S05]  /*3980*/  @!P3 IMAD R27, R27, R56, R21 ;  /* 0x000000381b1bb224 */ /* 0x000fca00078e0215 */
[----:B------:R0:W-:Y:S04]  /*3990*/  @!P3 STG.E.U8 desc[UR36][R10.64+0x1], R27 ;  /* 0x0000011b0a00b986 */ /* 0x0001e8000c101124 */
[----:B------:R-:W2:Y:S01]  /*39a0*/  @!P2 LDG.E.U8 R58, desc[UR36][R32.64+0x8] ;  /* 0x00000824203aa981 */ /* 0x000ea2000c1e1100 */
[----:B------:R-:W-:Y:S01]  /*39b0*/  ISETP.LT.OR P0, PT, R3, 0xa, !P0 ;  /* 0x0000000a0300780c */ /* 0x000fe20004701670 */
[----:B------:R-:W-:Y:S01]  /*39c0*/  IMAD.IADD R5, R41, 0x1, R35 ;  /* 0x0000000129057824 */ /* 0x000fe200078e0223 */
[----:B--2---:R-:W-:-:S05]  /*39d0*/  @!P2 PRMT R4, R58, 0x8880, RZ ;  /* 0x000088803a04a816 */ /* 0x004fca00000000ff */
[----:B------:R-:W-:Y:S02]  /*39e0*/  @!P2 IMAD R21, R4, R57, RZ ;  /* 0x000000390415a224 */ /* 0x000fe400078e02ff */
[----:B------:R-:W-:Y:S02]  /*39f0*/  @!P2 IMAD.MOV.U32 R4, RZ, RZ, R34 ;  /* 0x000000ffff04a224 */ /* 0x000fe400078e0022 */
[----:B-1----:R-:W-:-:S05]  /*3a00*/  @!P2 IMAD R7, R28, R56, R21 ;  /* 0x000000381c07a224 */ /* 0x002fca00078e0215 */
        /* <DEDUP_REMOVED lines=12> */
[----:B-1----:R-:W-:Y:S02]  /*3ad0*/  @!P2 IADD3.X R7, R5, UR40, RZ, P0, !PT ;  /* 0x000000280507ac10 */ /* 0x002fe400087fe4ff */
[----:B--2---:R-:W-:-:S05]  /*3ae0*/  @!P2 PRMT R12, R58, 0x8880, RZ ;  /* 0x000088803a0ca816 */ /* 0x004fca00000000ff */
[----:B------:R-:W-:-:S04]  /*3af0*/  @!P2 IMAD R21, R12, R57, RZ ;  /* 0x000000390c15a224 */ /* 0x000fc800078e02ff */
[----:B------:R-:W-:-:S05]  /*3b00*/  @!P2 IMAD R3, R30, R56, R21 ;  /* 0x000000381e03a224 */ /* 0x000fca00078e0215 */
[----:B------:R1:W-:Y:S04]  /*3b10*/  @!P2 STG.E.U8 desc[UR36][R6.64+0x8], R3 ;  /* 0x000008030600a986 */ /* 0x0003e8000c101124 */
[----:B------:R-:W0:Y:S02]  /*3b20*/  @!P1 LDG.E.U8 R58, desc[UR36][R8.64+0x9] ;  /* 0x00000924083a9981 */ /* 0x000e24000c1e1100 */
[----:B0-----:R-:W-:-:S05]  /*3b30*/  @!P1 PRMT R10, R58, 0x8880, RZ ;  /* 0x000088803a0a9816 */ /* 0x001fca00000000ff */
[----:B------:R-:W-:-:S04]  /*3b40*/  @!P1 IMAD R21, R10, R57, RZ ;  /* 0x000000390a159224 */ /* 0x000fc800078e02ff */
[----:B------:R-:W-:Y:S01]  /*3b50*/  IMAD R21, R31, R56, R21 ;  /* 0x000000381f157224 */ /* 0x000fe200078e0215 */
[----:B-1----:R-:W-:Y:S06]  /*3b60*/  @P1 BRA `(.L_x_68) ;  /* 0x0000000800501947 */ /* 0x002fec0003800000 */
[----:B------:R-:W-:-:S04]  /*3b70*/  IADD3 R34, P0, R34, UR41, RZ ;  /* 0x0000002922227c10 */ /* 0x000fc8000ff1e0ff */
[----:B------:R-:W-:-:S05]  /*3b80*/  IADD3.X R35, R5, UR40, RZ, P0, !PT ;  /* 0x0000002805237c10 */ /* 0x000fca00087fe4ff */
[----:B------:R0:W-:Y:S01]  /*3b90*/  STG.E.U8 desc[UR36][R34.64+0x9], R21 ;  /* 0x0000091522007986 */ /* 0x0001e2000c101124 */
[----:B------:R-:W-:Y:S05]  /*3ba0*/  BRA `(.L_x_68) ;  /* 0x0000000800407947 */ /* 0x000fea0003800000 */
.L_x_35:
[C---:B------:R-:W-:Y:S01]  /*3bb0*/  ISETP.GE.AND P0, PT, R20.reuse, 0x1, PT ;  /* 0x000000011400780c */ /* 0x040fe20003f06270 */
[----:B------:R-:W-:Y:S01]  /*3bc0*/  ULDC.64 UR4, c[0x0][0x5c0] ;  /* 0x0001700000047ab9 */ /* 0x000fe20000000a00 */
[----:B------:R-:W-:Y:S02]  /*3bd0*/  ISETP.GE.AND P3, PT, R20, 0x9, PT ;  /* 0x000000091400780c */ /* 0x000fe40003f66270 */
[C---:B------:R-:W-:Y:S02]  /*3be0*/  ISETP.LT.OR P4, PT, R3.reuse, 0x2, !P0 ;  /* 0x000000020300780c */ /* 0x040fe40004781670 */
[C---:B------:R-:W-:Y:S02]  /*3bf0*/  ISETP.LT.OR P2, PT, R3.reuse, 0x1, !P0 ;  /* 0x000000010300780c */ /* 0x040fe40004741670 */
[----:B------:R-:W-:Y:S02]  /*3c00*/  IADD3 R62, P1, R62, UR4, RZ ;  /* 0x000000043e3e7c10 */ /* 0x000fe4000ff3e0ff */
[----:B------:R-:W-:-:S02]  /*3c10*/  ISETP.LT.OR P5, PT, R3, 0x2, !P3 ;  /* 0x000000020300780c */ /* 0x000fc40005fa1670 */
[----:B------:R-:W-:Y:S02]  /*3c20*/  IADD3.X R63, R65, UR5, RZ, P1, !PT ;  /* 0x00000005413f7c10 */ /* 0x000fe40008ffe4ff */
[----:B------:R-:W-:-:S03]  /*3c30*/  ISETP.LT.OR P1, PT, R3, 0x1, !P3 ;  /* 0x000000010300780c */ /* 0x000fc60005f21670 */
[-C--:B------:R-:W-:Y:S02]  /*3c40*/  @!P4 IMAD R49, R49, R56.reuse, RZ ;  /* 0x000000383131c224 */ /* 0x080fe400078e02ff */
[----:B------:R-:W-:-:S03]  /*3c50*/  @!P2 IMAD R7, R48, R56, RZ ;  /* 0x000000383007a224 */ /* 0x000fc600078e02ff */
[----:B------:R0:W-:Y:S01]  /*3c60*/  @!P4 STG.E.U8 desc[UR36][R62.64+0x1], R49 ;  /* 0x000001313e00c986 */ /* 0x0001e2000c101124 */
[----:B------:R-:W-:Y:S01]  /*3c70*/  ISETP.LT.OR P4, PT, R3, 0x9, !P0 ;  /* 0x000000090300780c */ /* 0x000fe20004781670 */
[-C--:B------:R-:W-:Y:S01]  /*3c80*/  @!P5 IMAD R51, R51, R56.reuse, RZ ;  /* 0x000000383333d224 */ /* 0x080fe200078e02ff */
[----:B------:R-:W-:Y:S01]  /*3c90*/  ISETP.LT.OR P0, PT, R3, 0xa, !P0 ;  /* 0x0000000a0300780c */ /* 0x000fe20004701670 */
[----:B------:R1:W-:Y:S01]  /*3ca0*/  @!P2 STG.E.U8 desc[UR36][R62.64], R7 ;  /* 0x000000073e00a986 */ /* 0x0003e2000c101124 */
[----:B------:R-:W-:Y:S01]  /*3cb0*/  IADD3 R10, P2, R62, UR41, RZ ;  /* 0x000000293e0a7c10 */ /* 0x000fe2000ff5e0ff */
[----:B------:R-:W-:-:S03]  /*3cc0*/  @!P1 IMAD R9, R50, R56, RZ ;  /* 0x0000003832099224 */ /* 0x000fc600078e02ff */
[----:B------:R-:W-:Y:S02]  /*3cd0*/  IADD3.X R11, R63, UR40, RZ, P2, !PT ;  /* 0x000000283f0b7c10 */ /* 0x000fe400097fe4ff */
[C---:B------:R-:W-:Y:S02]  /*3ce0*/  ISETP.LT.OR P2, PT, R3.reuse, 0x9, !P3 ;  /* 0x000000090300780c */ /* 0x040fe40005f41670 */
[----:B------:R-:W-:Y:S01]  /*3cf0*/  ISETP.LT.OR P3, PT, R3, 0xa, !P3 ;  /* 0x0000000a0300780c */ /* 0x000fe20005f61670 */
[-C--:B------:R-:W-:Y:S01]  /*3d00*/  @!P4 IMAD R13, R52, R56.reuse, RZ ;  /* 0x00000038340dc224 */ /* 0x080fe200078e02ff */
[----:B------:R2:W-:Y:S01]  /*3d10*/  @!P1 STG.E.U8 desc[UR36][R10.64], R9 ;  /* 0x000000090a009986 */ /* 0x0005e2000c101124 */
[----:B------:R-:W-:Y:S01]  /*3d20*/  ISETP.GE.AND P1, PT, R20, 0x81, PT ;  /* 0x000000811400780c */ /* 0x000fe20003f26270 */
[----:B------:R-:W-:Y:S01]  /*3d30*/  @!P0 IMAD R53, R53, R56, RZ ;  /* 0x0000003835358224 */ /* 0x000fe200078e02ff */
[C---:B0-----:R-:W-:Y:S01]  /*3d40*/  SHF.L.U64.HI R49, R4.reuse, 0x7, R5 ;  /* 0x0000000704317819 */ /* 0x041fe20000010205 */
[----:B------:R-:W-:Y:S01]  /*3d50*/  @!P5 STG.E.U8 desc[UR36][R10.64+0x1], R51 ;  /* 0x000001330a00d986 */ /* 0x000fe2000c101124 */
[----:B------:R-:W-:Y:S01]  /*3d60*/  ISETP.LT.OR P5, PT, R3, 0x2, !P1 ;  /* 0x000000020300780c */ /* 0x000fe20004fa1670 */
[----:B-1----:R-:W-:-:S02]  /*3d70*/  IMAD.WIDE.U32 R6, R4, 0x78, R10 ;  /* 0x0000007804067825 */ /* 0x002fc400078e000a */
[----:B------:R0:W-:Y:S01]  /*3d80*/  @!P4 STG.E.U8 desc[UR36][R62.64+0x8], R13 ;  /* 0x0000080d3e00c986 */ /* 0x0001e2000c101124 */
[----:B------:R-:W-:Y:S01]  /*3d90*/  ISETP.LT.OR P4, PT, R3, 0x1, !P1 ;  /* 0x000000010300780c */ /* 0x000fe20004f81670 */
[-C--:B------:R-:W-:Y:S02]  /*3da0*/  @!P2 IMAD R15, R54, R56.reuse, RZ ;  /* 0x00000038360fa224 */ /* 0x080fe400078e02ff */
[----:B------:R-:W-:Y:S01]  /*3db0*/  @!P0 STG.E.U8 desc[UR36][R62.64+0x9], R53 ;  /* 0x000009353e008986 */ /* 0x000fe2000c101124 */
[----:B------:R-:W-:Y:S01]  /*3dc0*/  ISETP.GE.AND P0, PT, R20, 0x89, PT ;  /* 0x000000891400780c */ /* 0x000fe20003f06270 */
[----:B--2---:R-:W-:Y:S02]  /*3dd0*/  IMAD R9, R5, 0x78, RZ ;  /* 0x0000007805097824 */ /* 0x004fe400078e02ff */
[----:B------:R1:W-:Y:S01]  /*3de0*/  @!P2 STG.E.U8 desc[UR36][R10.64+0x8], R15 ;  /* 0x0000080f0a00a986 */ /* 0x0003e2000c101124 */
[----:B------:R-:W-:Y:S01]  /*3df0*/  ISETP.LT.OR P2, PT, R3, 0x1, !P0 ;  /* 0x000000010300780c */ /* 0x000fe20004741670 */
[----:B------:R-:W-:-:S02]  /*3e00*/  @!P3 IMAD R55, R55, R56, RZ ;  /* 0x000000383737b224 */ /* 0x000fc400078e02ff */
[----:B------:R-:W-:Y:S02]  /*3e10*/  IMAD.IADD R7, R7, 0x1, R9 ;  /* 0x0000000107077824 */ /* 0x000fe400078e0209 */
[-C--:B0-----:R-:W-:Y:S01]  /*3e20*/  @!P4 IMAD R13, R40, R56.reuse, RZ ;  /* 0x00000038280dc224 */ /* 0x081fe200078e02ff */
[----:B------:R0:W-:Y:S01]  /*3e30*/  @!P3 STG.E.U8 desc[UR36][R10.64+0x9], R55 ;  /* 0x000009370a00b986 */ /* 0x0001e2000c101124 */
[----:B------:R-:W-:-:S03]  /*3e40*/  @!P5 IMAD R41, R41, R56, RZ ;  /* 0x000000382929d224 */ /* 0x000fc600078e02ff */
[----:B------:R-:W-:Y:S01]  /*3e50*/  @!P4 STG.E.U8 desc[UR36][R6.64], R13 ;  /* 0x0000000d0600c986 */ /* 0x000fe2000c101124 */
[C---:B------:R-:W-:Y:S02]  /*3e60*/  ISETP.LT.OR P4, PT, R3.reuse, 0x2, !P0 ;  /* 0x000000020300780c */ /* 0x040fe40004781670 */
[----:B------:R-:W-:Y:S01]  /*3e70*/  @!P2 IADD3 R8, P3, R6, UR41, RZ ;  /* 0x000000290608ac10 */ /* 0x000fe2000ff7e0ff */
[----:B------:R2:W-:Y:S01]  /*3e80*/  @!P5 STG.E.U8 desc[UR36][R6.64+0x1], R41 ;  /* 0x000001290600d986 */ /* 0x0005e2000c101124 */
[----:B-1----:R-:W-:Y:S01]  /*3e90*/  @!P2 IMAD R15, R42, R56, RZ ;  /* 0x000000382a0fa224 */ /* 0x002fe200078e02ff */
[----:B------:R-:W-:Y:S02]  /*3ea0*/  ISETP.LT.OR P5, PT, R3, 0x9, !P1 ;  /* 0x000000090300780c */ /* 0x000fe40004fa1670 */
[----:B------:R-:W-:Y:S02]  /*3eb0*/  @!P2 IADD3.X R9, R7, UR40, RZ, P3, !PT ;  /* 0x000000280709ac10 */ /* 0x000fe40009ffe4ff */
[----:B------:R-:W-:-:S02]  /*3ec0*/  ISETP.LT.OR P3, PT, R3, 0x9, !P0 ;  /* 0x000000090300780c */ /* 0x000fc40004761670 */
[C---:B------:R-:W-:Y:S01]  /*3ed0*/  ISETP.LT.OR P1, PT, R3.reuse, 0xa, !P1 ;  /* 0x0000000a0300780c */ /* 0x040fe20004f21670 */
[----:B------:R1:W-:Y:S01]  /*3ee0*/  @!P2 STG.E.U8 desc[UR36][R8.64], R15 ;  /* 0x0000000f0800a986 */ /* 0x0003e2000c101124 */
[----:B------:R-:W-:Y:S01]  /*3ef0*/  ISETP.LT.OR P0, PT, R3, 0xa, !P0 ;  /* 0x0000000a0300780c */ /* 0x000fe20004701670 */
[----:B------:R-:W-:Y:S01]  /*3f00*/  @!P4 IMAD R43, R43, R56, RZ ;  /* 0x000000382b2bc224 */ /* 0x000fe200078e02ff */
[----:B0-----:R-:W-:-:S03]  /*3f10*/  @!P4 IADD3 R10, P2, R6, UR41, RZ ;  /* 0x00000029060acc10 */ /* 0x001fc6000ff5e0ff */
[----:B------:R-:W-:Y:S01]  /*3f20*/  @!P5 IMAD R21, R44, R56, RZ ;  /* 0x000000382c15d224 */ /* 0x000fe200078e02ff */
[----:B------:R-:W-:-:S03]  /*3f30*/  @!P4 IADD3.X R11, R7, UR40, RZ, P2, !PT ;  /* 0x00000028070bcc10 */ /* 0x000fc600097fe4ff */
[----:B------:R-:W-:Y:S01]  /*3f40*/  @!P3 IADD3 R12, P2, R6, UR41, RZ ;  /* 0x00000029060cbc10 */ /* 0x000fe2000ff5e0ff */
[-C--:B--2---:R-:W-:Y:S01]  /*3f50*/  @!P3 IMAD R41, R46, R56.reuse, RZ ;  /* 0x000000382e29b224 */ /* 0x084fe200078e02ff */
[----:B------:R0:W-:Y:S01]  /*3f60*/  @!P4 STG.E.U8 desc[UR36][R10.64+0x1], R43 ;  /* 0x0000012b0a00c986 */ /* 0x0001e2000c101124 */
[-C--:B------:R-:W-:Y:S01]  /*3f70*/  @!P1 IMAD R45, R45, R56.reuse, RZ ;  /* 0x000000382d2d9224 */ /* 0x080fe200078e02ff */
[----:B------:R-:W-:Y:S01]  /*3f80*/  @!P3 IADD3.X R13, R7, UR40, RZ, P2, !PT ;  /* 0x00000028070dbc10 */ /* 0x000fe200097fe4ff */
[----:B------:R-:W-:Y:S01]  /*3f90*/  @!P0 IMAD R47, R47, R56, RZ ;  /* 0x000000382f2f8224 */ /* 0x000fe200078e02ff */
[----:B------:R-:W-:Y:S01]  /*3fa0*/  ISETP.GE.AND P2, PT, R20, 0x101, PT ;  /* 0x000001011400780c */ /* 0x000fe20003f46270 */
[----:B------:R-:W-:Y:S01]  /*3fb0*/  @!P5 STG.E.U8 desc[UR36][R6.64+0x8], R21 ;  /* 0x000008150600d986 */ /* 0x000fe2000c101124 */
[----:B-1----:R-:W-:Y:S02]  /*3fc0*/  @!P0 IADD3 R8, P4, R6, UR41, RZ ;  /* 0x0000002906088c10 */ /* 0x002fe4000ff9e0ff */
[----:B------:R-:W-:Y:S01]  /*3fd0*/  ISETP.LT.OR P5, PT, R3, 0x1, !P2 ;  /* 0x000000010300780c */ /* 0x000fe200057a1670 */
[----:B------:R1:W-:Y:S01]  /*3fe0*/  @!P1 STG.E.U8 desc[UR36][R6.64+0x9], R45 ;  /* 0x0000092d06009986 */ /* 0x0003e2000c101124 */
[----:B------:R-:W-:-:S02]  /*3ff0*/  ISETP.GE.AND P1, PT, R20, 0x109, PT ;  /* 0x000001091400780c */ /* 0x000fc40003f26270 */
[----:B------:R-:W-:Y:S01]  /*4000*/  @!P0 IADD3.X R9, R7, UR40, RZ, P4, !PT ;  /* 0x0000002807098c10 */ /* 0x000fe2000a7fe4ff */
[----:B------:R2:W-:Y:S01]  /*4010*/  @!P3 STG.E.U8 desc[UR36][R12.64+0x8], R41 ;  /* 0x000008290c00b986 */ /* 0x0005e2000c101124 */
[----:B0-----:R-:W-:Y:S01]  /*4020*/  IMAD.SHL.U32 R43, R4, 0x80, RZ ;  /* 0x00000080042b7824 */ /* 0x001fe200078e00ff */
[C---:B------:R-:W-:Y:S02]  /*4030*/  ISETP.LT.OR P3, PT, R3.reuse, 0x2, !P2 ;  /* 0x000000020300780c */ /* 0x040fe40005761670 */
[----:B------:R-:W-:Y:S01]  /*4040*/  ISETP.LT.OR P4, PT, R3, 0x1, !P1 ;  /* 0x000000010300780c */ /* 0x000fe20004f81670 */
[----:B------:R0:W-:Y:S01]  /*4050*/  @!P0 STG.E.U8 desc[UR36][R8.64+0x9], R47 ;  /* 0x0000092f08008986 */ /* 0x0001e2000c101124 */
[----:B------:R-:W-:Y:S02]  /*4060*/  IADD3 R4, P0, R43, R6, RZ ;  /* 0x000000062b047210 */ /* 0x000fe40007f1e0ff */
[----:B------:R-:W-:-:S03]  /*4070*/  @!P5 IMAD R11, R32, R56, RZ ;  /* 0x00000038200bd224 */ /* 0x000fc600078e02ff */
[----:B------:R-:W-:Y:S01]  /*4080*/  IMAD.X R5, R49, 0x1, R7, P0 ;  /* 0x0000000131057824 */ /* 0x000fe200000e0607 */
[----:B------:R-:W-:-:S03]  /*4090*/  ISETP.LT.OR P0, PT, R3, 0x2, !P1 ;  /* 0x000000020300780c */ /* 0x000fc60004f01670 */
[-C--:B------:R-:W-:Y:S01]  /*40a0*/  @!P3 IMAD R33, R33, R56.reuse, RZ ;  /* 0x000000382121b224 */ /* 0x080fe200078e02ff */
[----:B------:R-:W-:Y:S01]  /*40b0*/  @!P5 STG.E.U8 desc[UR36][R4.64], R11 ;  /* 0x0000000b0400d986 */ /* 0x000fe2000c101124 */
[----:B-1----:R-:W-:Y:S01]  /*40c0*/  @!P4 IADD3 R6, P5, R4, UR41, RZ ;  /* 0x000000290406cc10 */ /* 0x002fe2000ffbe0ff */
[-C--:B--2---:R-:W-:Y:S02]  /*40d0*/  @!P4 IMAD R13, R34, R56.reuse, RZ ;  /* 0x00000038220dc224 */ /* 0x084fe400078e02ff */
[----:B------:R-:W-:Y:S01]  /*40e0*/  @!P3 STG.E.U8 desc[UR36][R4.64+0x1], R33 ;  /* 0x000001210400b986 */ /* 0x000fe2000c101124 */
[----:B------:R-:W-:Y:S02]  /*40f0*/  ISETP.LT.OR P3, PT, R3, 0x9, !P2 ;  /* 0x000000090300780c */ /* 0x000fe40005761670 */
[----:B------:R-:W-:Y:S02]  /*4100*/  @!P4 IADD3.X R7, R5, UR40, RZ, P5, !PT ;  /* 0x000000280507cc10 */ /* 0x000fe4000affe4ff */
[----:B0-----:R-:W-:Y:S01]  /*4110*/  @!P0 IADD3 R8, P5, R4, UR41, RZ ;  /* 0x0000002904088c10 */ /* 0x001fe2000ffbe0ff */
[----:B------:R-:W-:Y:S01]  /*4120*/  @!P0 IMAD R35, R35, R56, RZ ;  /* 0x0000003823238224 */ /* 0x000fe200078e02ff */
[C---:B------:R-:W-:Y:S01]  /*4130*/  ISETP.LT.OR P2, PT, R3.reuse, 0xa, !P2 ;  /* 0x0000000a0300780c */ /* 0x040fe20005741670 */
[----:B------:R0:W-:Y:S01]  /*4140*/  @!P4 STG.E.U8 desc[UR36][R6.64], R13 ;  /* 0x0000000d0600c986 */ /* 0x0001e2000c101124 */
[----:B------:R-:W-:-:S02]  /*4150*/  ISETP.LT.OR P4, PT, R3, 0x9, !P1 ;  /* 0x000000090300780c */ /* 0x000fc40004f81670 */
[----:B------:R-:W-:Y:S02]  /*4160*/  @!P0 IADD3.X R9, R5, UR40, RZ, P5, !PT ;  /* 0x0000002805098c10 */ /* 0x000fe4000affe4ff */
[----:B------:R-:W-:Y:S01]  /*4170*/  ISETP.GE.AND P5, PT, R20, 0x189, PT ;  /* 0x000001891400780c */ /* 0x000fe20003fa6270 */
[----:B------:R-:W-:Y:S01]  /*4180*/  @!P3 IMAD R21, R36, R56, RZ ;  /* 0x000000382415b224 */ /* 0x000fe200078e02ff */
[C---:B------:R-:W-:Y:S01]  /*4190*/  ISETP.LT.OR P1, PT, R3.reuse, 0xa, !P1 ;  /* 0x0000000a0300780c */ /* 0x040fe20004f21670 */
[----:B------:R-:W-:Y:S01]  /*41a0*/  @!P0 STG.E.U8 desc[UR36][R8.64+0x1], R35 ;  /* 0x0000012308008986 */ /* 0x000fe2000c101124 */
[----:B------:R-:W-:-:S03]  /*41b0*/  ISETP.LT.OR P0, PT, R3, 0xa, !P5 ;  /* 0x0000000a0300780c */ /* 0x000fc60006f01670 */
[----:B------:R1:W-:Y:S01]  /*41c0*/  @!P3 STG.E.U8 desc[UR36][R4.64+0x8], R21 ;  /* 0x000008150400b986 */ /* 0x0003e2000c101124 */
[-C--:B------:R-:W-:Y:S01]  /*41d0*/  @!P2 IMAD R37, R37, R56.reuse, RZ ;  /* 0x000000382525a224 */ /* 0x080fe200078e02ff */
[----:B------:R-:W-:Y:S01]  /*41e0*/  @!P4 IADD3 R12, P3, R4, UR41, RZ ;  /* 0x00000029040ccc10 */ /* 0x000fe2000ff7e0ff */
[----:B0-----:R-:W-:Y:S02]  /*41f0*/  @!P2 IMAD.MOV.U32 R6, RZ, RZ, R4 ;  /* 0x000000ffff06a224 */ /* 0x001fe400078e0004 */
[----:B------:R-:W-:Y:S01]  /*4200*/  @!P2 IMAD.MOV.U32 R7, RZ, RZ, R5 ;  /* 0x000000ffff07a224 */ /* 0x000fe200078e0005 */
[----:B------:R-:W-:Y:S01]  /*4210*/  @!P4 IADD3.X R13, R5, UR40, RZ, P3, !PT ;  /* 0x00000028050dcc10 */ /* 0x000fe20009ffe4ff */
[-C--:B------:R-:W-:Y:S02]  /*4220*/  @!P4 IMAD R33, R38, R56.reuse, RZ ;  /* 0x000000382621c224 */ /* 0x080fe400078e02ff */
[-C--:B------:R-:W-:Y:S01]  /*4230*/  @!P1 IMAD R39, R39, R56.reuse, RZ ;  /* 0x0000003827279224 */ /* 0x080fe200078e02ff */
[----:B------:R0:W-:Y:S01]  /*4240*/  @!P2 STG.E.U8 desc[UR36][R6.64+0x9], R37 ;  /* 0x000009250600a986 */ /* 0x0001e2000c101124 */
[----:B------:R-:W-:Y:S01]  /*4250*/  @!P1 IADD3 R14, P2, R4, UR41, RZ ;  /* 0x00000029040e9c10 */ /* 0x000fe2000ff5e0ff */
[----:B------:R-:W-:-:S02]  /*4260*/  @!P0 IMAD R31, R31, R56, RZ ;  /* 0x000000381f1f8224 */ /* 0x000fc400078e02ff */
[----:B------:R2:W-:Y:S01]  /*4270*/  @!P4 STG.E.U8 desc[UR36][R12.64+0x8], R33 ;  /* 0x000008210c00c986 */ /* 0x0005e2000c101124 */
[----:B------:R-:W-:Y:S02]  /*4280*/  @!P0 IADD3 R10, P3, P4, R4, UR41, R43 ;  /* 0x00000029040a8c10 */ /* 0x000fe4000fc7e02b */
[C---:B------:R-:W-:Y:S02]  /*4290*/  @!P1 IADD3.X R15, R5.reuse, UR40, RZ, P2, !PT ;  /* 0x00000028050f9c10 */ /* 0x040fe400097fe4ff */
[----:B------:R-:W-:Y:S02]  /*42a0*/  ISETP.GE.AND P2, PT, R20, 0x181, PT ;  /* 0x000001811400780c */ /* 0x000fe40003f46270 */
[----:B------:R-:W-:Y:S01]  /*42b0*/  @!P0 IADD3.X R11, R5, UR40, R49, P3, P4 ;  /* 0x00000028050b8c10 */ /* 0x000fe20009fe8431 */
[----:B------:R3:W-:Y:S01]  /*42c0*/  @!P1 STG.E.U8 desc[UR36][R14.64+0x9], R39 ;  /* 0x000009270e009986 */ /* 0x0007e2000c101124 */
[----:B------:R-:W-:Y:S02]  /*42d0*/  ISETP.LT.OR P3, PT, R3, 0x1, !P2 ;  /* 0x000000010300780c */ /* 0x000fe40005761670 */
[----:B-1----:R-:W-:-:S02]  /*42e0*/  IADD3 R4, P4, R4, R43, RZ ;  /* 0x0000002b04047210 */ /* 0x002fc40007f9e0ff */
[----:B------:R-:W-:-:S03]  /*42f0*/  ISETP.LT.OR P1, PT, R3, 0x2, !P2 ;  /* 0x000000020300780c */ /* 0x000fc60005721670 */
[----:B------:R-:W-:Y:S01]  /*4300*/  IMAD.X R5, R5, 0x1, R49, P4 ;  /* 0x0000000105057824 */ /* 0x000fe200020e0631 */
[----:B------:R-:W-:-:S05]  /*4310*/  ISETP.LT.OR P4, PT, R3, 0x1, !P5 ;  /* 0x000000010300780c */ /* 0x000fca0006f81670 */
[----:B------:R-:W-:-:S04]  /*4320*/  @!P3 IMAD R9, R24, R56, RZ ;  /* 0x000000381809b224 */ /* 0x000fc800078e02ff */
[----:B------:R-:W-:Y:S01]  /*4330*/  @!P1 IMAD R25, R25, R56, RZ ;  /* 0x0000003819199224 */ /* 0x000fe200078e02ff */
[----:B------:R1:W-:Y:S03]  /*4340*/  @!P3 STG.E.U8 desc[UR36][R4.64], R9 ;  /* 0x000000090400b986 */ /* 0x0003e6000c101124 */
[----:B0-----:R-:W-:Y:S01]  /*4350*/  @!P4 IADD3 R6, P3, R4, UR41, RZ ;  /* 0x000000290406cc10 */ /* 0x001fe2000ff7e0ff */
[----:B------:R4:W-:Y:S01]  /*4360*/  @!P1 STG.E.U8 desc[UR36][R4.64+0x1], R25 ;  /* 0x0000011904009986 */ /* 0x0009e2000c101124 */
[----:B------:R-:W-:Y:S02]  /*4370*/  ISETP.LT.OR P1, PT, R3, 0x2, !P5 ;  /* 0x000000020300780c */ /* 0x000fe40006f21670 */
[----:B------:R-:W-:Y:S02]  /*4380*/  @!P4 IADD3.X R7, R5, UR40, RZ, P3, !PT ;  /* 0x000000280507cc10 */ /* 0x000fe40009ffe4ff */
[----:B------:R-:W-:-:S02]  /*4390*/  ISETP.LT.OR P3, PT, R3, 0x9, !P2 ;  /* 0x000000090300780c */ /* 0x000fc40005761670 */
[C---:B------:R-:W-:Y:S02]  /*43a0*/  ISETP.LT.OR P5, PT, R3.reuse, 0x9, !P5 ;  /* 0x000000090300780c */ /* 0x040fe40006fa1670 */
[----:B------:R-:W-:Y:S01]  /*43b0*/  ISETP.LT.OR P2, PT, R3, 0xa, !P2 ;  /* 0x0000000a0300780c */ /* 0x000fe20005741670 */
[----:B------:R-:W-:-:S04]  /*43c0*/  @!P4 IMAD R3, R26, R56, RZ ;  /* 0x000000381a03c224 */ /* 0x000fc800078e02ff */
[-C--:B------:R-:W-:Y:S01]  /*43d0*/  @!P1 IMAD R27, R27, R56.reuse, RZ ;  /* 0x000000381b1b9224 */ /* 0x080fe200078e02ff */
[----:B------:R4:W-:Y:S01]  /*43e0*/  @!P4 STG.E.U8 desc[UR36][R6.64], R3 ;  /* 0x000000030600c986 */ /* 0x0009e2000c101124 */
[----:B--2---:R-:W-:Y:S02]  /*43f0*/  @!P1 IADD3 R12, P4, R4, UR41, RZ ;  /* 0x00000029040c9c10 */ /* 0x004fe4000ff9e0ff */
[-C--:B---3--:R-:W-:Y:S02]  /*4400*/  @!P3 IMAD R15, R28, R56.reuse, RZ ;  /* 0x000000381c0fb224 */ /* 0x088fe400078e02ff */
[----:B------:R-:W-:Y:S01]  /*4410*/  @!P1 IADD3.X R13, R5, UR40, RZ, P4, !PT ;  /* 0x00000028050d9c10 */ /* 0x000fe2000a7fe4ff */
[-C--:B------:R-:W-:Y:S01]  /*4420*/  @!P5 IMAD R21, R30, R56.reuse, RZ ;  /* 0x000000381e15d224 */ /* 0x080fe200078e02ff */
[----:B------:R-:W-:Y:S01]  /*4430*/  @!P5 IADD3 R8, P4, R4, UR41, RZ ;  /* 0x000000290408dc10 */ /* 0x000fe2000ff9e0ff */
[----:B------:R-:W-:Y:S02]  /*4440*/  @!P2 IMAD R29, R29, R56, RZ ;  /* 0x000000381d1da224 */ /* 0x000fe400078e02ff */
[----:B------:R4:W-:Y:S01]  /*4450*/  @!P1 STG.E.U8 desc[UR36][R12.64+0x1], R27 ;  /* 0x0000011b0c009986 */ /* 0x0009e2000c101124 */
[----:B-1----:R-:W-:-:S03]  /*4460*/  @!P5 IADD3.X R9, R5, UR40, RZ, P4, !PT ;  /* 0x000000280509dc10 */ /* 0x002fc6000a7fe4ff */
[----:B------:R4:W-:Y:S04]  /*4470*/  @!P3 STG.E.U8 desc[UR36][R4.64+0x8], R15 ;  /* 0x0000080f0400b986 */ /* 0x0009e8000c101124 */
[----:B------:R4:W-:Y:S04]  /*4480*/  @!P2 STG.E.U8 desc[UR36][R4.64+0x9], R29 ;  /* 0x0000091d0400a986 */ /* 0x0009e8000c101124 */
[----:B------:R4:W-:Y:S04]  /*4490*/  @!P5 STG.E.U8 desc[UR36][R8.64+0x8], R21 ;  /* 0x000008150800d986 */ /* 0x0009e8000c101124 */
[----:B------:R4:W-:Y:S02]  /*44a0*/  @!P0 STG.E.U8 desc[UR36][R10.64+0x9], R31 ;  /* 0x0000091f0a008986 */ /* 0x0009e4000c101124 */
.L_x_68:
[----:B------:R-:W-:Y:S05]  /*44b0*/  BSYNC B0 ;  /* 0x0000000000007941 */ /* 0x000fea0003800000 */
.L_x_34:
[----:B------:R-:W-:Y:S01]  /*44c0*/  ULDC UR4, c[0x0][0xc] ;  /* 0x0000030000047ab9 */ /* 0x000fe20000000800 */
[----:B------:R-:W-:Y:S01]  /*44d0*/  ULDC UR5, c[0x0][0x10] ;  /* 0x0000040000057ab9 */ /* 0x000fe20000000800 */
[----:B----4-:R-:W1:Y:S01]  /*44e0*/  LDC R3, c[0x0][0x14] ;  /* 0x00000500ff037b82 */ /* 0x010e620000000800 */
[----:B------:R-:W-:Y:S01]  /*44f0*/  UIMAD.WIDE.U32 UR4, UR4, UR5, URZ ;  /* 0x00000005040472a5 */ /* 0x000fe2000f8e003f */
[----:B------:R-:W-:Y:S02]  /*4500*/  IMAD.MOV.U32 R60, RZ, RZ, -0x1 ;  /* 0xffffffffff3c7424 */ /* 0x000fe400078e00ff */
[----:B------:R-:W-:-:S03]  /*4510*/  IMAD.MOV.U32 R61, RZ, RZ, -0x1 ;  /* 0xffffffffff3d7424 */ /* 0x000fc600078e00ff */
[----:B-1----:R-:W-:-:S04]  /*4520*/  IMAD.WIDE.U32 R16, R3, UR4, R16 ;  /* 0x0000000403107c25 */ /* 0x002fc8000f8e0010 */
[----:B------:R-:W-:Y:S01]  /*4530*/  IMAD R3, R3, UR5, RZ ;  /* 0x0000000503037c24 */ /* 0x000fe2000f8e02ff */
[----:B------:R-:W-:Y:S02]  /*4540*/  ULDC.64 UR4, c[0x0][0x650] ;  /* 0x0001940000047ab9 */ /* 0x000fe40000000a00 */
[----:B------:R-:W-:Y:S01]  /*4550*/  ISETP.GE.U32.AND P0, PT, R16, UR4, PT ;  /* 0x0000000410007c0c */ /* 0x000fe2000bf06070 */
[--C-:B------:R-:W-:Y:S01]  /*4560*/  IMAD.IADD R17, R17, 0x1, R3.reuse ;  /* 0x0000000111117824 */ /* 0x100fe200078e0203 */
[----:B------:R-:W-:-:S04]  /*4570*/  PRMT R3, RZ, 0x7610, R3 ;  /* 0x00007610ff037816 */ /* 0x000fc80000000003 */
[----:B------:R-:W-:-:S13]  /*4580*/  ISETP.GE.U32.AND.EX P0, PT, R17, UR5, PT, P0 ;  /* 0x0000000511007c0c */ /* 0x000fda000bf06100 */
[----:B------:R-:W-:Y:S05]  /*4590*/  @P0 BRA `(.L_x_69) ;  /* 0x0000000400640947 */ /* 0x000fea0003800000 */
[----:B------:R-:W1:Y:S01]  /*45a0*/  S2R R12, SR_CTAID.X ;  /* 0x00000000000c7919 */ /* 0x000e620000002500 */
[----:B------:R-:W2:Y:S01]  /*45b0*/  LDC.64 R10, c[0x0][0x628] ;  /* 0x00018a00ff0a7b82 */ /* 0x000ea20000000a00 */
[----:B------:R-:W-:Y:S01]  /*45c0*/  ULDC UR4, c[0x0][0x150] ;  /* 0x0000540000047ab9 */ /* 0x000fe20000000800 */
[----:B------:R-:W-:Y:S01]  /*45d0*/  IMAD.MOV.U32 R8, RZ, RZ, R16 ;  /* 0x000000ffff087224 */ /* 0x000fe200078e0010 */
[----:B------:R-:W3:Y:S01]  /*45e0*/  S2R R24, SR_CTAID.Y ;  /* 0x0000000000187919 */ /* 0x000ee20000002600 */
[----:B------:R-:W-:-:S04]  /*45f0*/  IMAD.MOV.U32 R9, RZ, RZ, R17 ;  /* 0x000000ffff097224 */ /* 0x000fc800078e0011 */
[----:B0-----:R-:W0:Y:S08]  /*4600*/  LDC R21, c[0x0][0x144] ;  /* 0x00005100ff157b82 */ /* 0x001e300000000800 */
[----:B------:R-:W4:Y:S08]  /*4610*/  LDC R0, c[0x0][0x630] ;  /* 0x00018c00ff007b82 */ /* 0x000f300000000800 */
[----:B------:R-:W0:Y:S01]  /*4620*/  LDC.64 R14, c[0x0][0x620] ;  /* 0x00018800ff0e7b82 */ /* 0x000e220000000a00 */
[----:B--2---:R-:W-:-:S04]  /*4630*/  ISETP.NE.U32.AND P0, PT, R10, RZ, PT ;  /* 0x000000ff0a00720c */ /* 0x004fc80003f05070 */
[----:B------:R-:W-:Y:S02]  /*4640*/  ISETP.NE.AND.EX P0, PT, R11, RZ, PT, P0 ;  /* 0x000000ff0b00720c */ /* 0x000fe40003f05300 */
[----:B-1----:R-:W-:-:S05]  /*4650*/  I2FP.F32.U32 R3, R12 ;  /* 0x0000000c00037245 */ /* 0x002fca0000201000 */
[----:B------:R-:W-:-:S04]  /*4660*/  FMUL R3, R3, UR4 ;  /* 0x0000000403037c20 */ /* 0x000fc80008400000 */
[----:B------:R1:W2:Y:S02]  /*4670*/  F2I.U32.TRUNC.NTZ R20, R3 ;  /* 0x0000000300147305 */ /* 0x0002a4000020f000 */
[----:B---34-:R-:W-:Y:S05]  /*4680*/  @!P0 BRA `(.L_x_70) ;  /* 0x0000000000288947 */ /* 0x018fea0003800000 */
[----:B-1----:R-:W1:Y:S02]  /*4690*/  LDC R3, c[0x0][0x634] ;  /* 0x00018d00ff037b82 */ /* 0x002e640000000800 */
[----:B-1----:R-:W-:-:S05]  /*46a0*/  IADD3 R3, P0, R16, R3, RZ ;  /* 0x0000000310037210 */ /* 0x002fca0007f1e0ff */
        /* <DEDUP_REMOVED lines=8> */
.L_x_70:
[----:B------:R-:W3:Y:S01]  /*4730*/  LDC.64 R28, c[0x0][0x640] ;  /* 0x00019000ff1c7b82 */ /* 0x000ee20000000a00 */
[-CC-:B------:R-:W-:Y:S01]  /*4740*/  SHF.R.U64 R61, R8, R0.reuse, R9.reuse ;  /* 0x00000000083d7219 */ /* 0x180fe20000001209 */
[----:B--2---:R-:W-:Y:S01]  /*4750*/  IMAD.MOV R20, RZ, RZ, -R20 ;  /* 0x000000ffff147224 */ /* 0x004fe200078e0a14 */
[----:B------:R-:W-:Y:S01]  /*4760*/  SHF.R.U32.HI R0, RZ, R0, R9 ;  /* 0x00000000ff007219 */ /* 0x000fe20000011609 */
[----:B------:R-:W-:Y:S01]  /*4770*/  ULDC UR4, c[0x0][0x154] ;  /* 0x0000550000047ab9 */ /* 0x000fe20000000800 */
[----:B-1----:R-:W-:Y:S01]  /*4780*/  IADD3 R3, P0, RZ, -R61, RZ ;  /* 0x8000003dff037210 */ /* 0x002fe20007f1e0ff */
[----:B0-----:R-:W-:Y:S02]  /*4790*/  IMAD R21, R21, R20, R12 ;  /* 0x0000001415157224 */ /* 0x001fe400078e020c */
[----:B------:R-:W0:Y:S01]  /*47a0*/  LDC R6, c[0x0][0x618] ;  /* 0x00018600ff067b82 */ /* 0x000e220000000800 */
[----:B------:R-:W-:Y:S02]  /*47b0*/  IMAD.MOV.U32 R7, RZ, RZ, 0x1 ;  /* 0x00000001ff077424 */ /* 0x000fe400078e00ff */
[----:B------:R-:W-:-:S04]  /*47c0*/  IMAD.X R5, RZ, RZ, ~R0, P0 ;  /* 0x000000ffff057224 */ /* 0x000fc800000e0e00 */
[-C--:B------:R-:W-:Y:S01]  /*47d0*/  IMAD R0, R5, R14.reuse, RZ ;  /* 0x0000000e05007224 */ /* 0x080fe200078e02ff */
[----:B------:R-:W1:Y:S01]  /*47e0*/  LDC R8, c[0x0][0x608] ;  /* 0x00018200ff087b82 */ /* 0x000e620000000800 */
[----:B------:R-:W-:-:S04]  /*47f0*/  IMAD.WIDE.U32 R4, R3, R14, R16 ;  /* 0x0000000e03047225 */ /* 0x000fc800078e0010 */
[----:B------:R-:W-:Y:S01]  /*4800*/  IMAD R3, R3, R15, R0 ;  /* 0x0000000f03037224 */ /* 0x000fe200078e0200 */
[----:B------:R-:W-:Y:S02]  /*4810*/  I2FP.F32.U32 R0, R24 ;  /* 0x0000001800007245 */ /* 0x000fe40000201000 */
[----:B------:R-:W2:Y:S01]  /*4820*/  LDC R26, c[0x0][0x658] ;  /* 0x00019600ff1a7b82 */ /* 0x000ea20000000800 */
[----:B------:R-:W-:Y:S01]  /*4830*/  IMAD.IADD R3, R5, 0x1, R3 ;  /* 0x0000000105037824 */ /* 0x000fe200078e0203 */
[----:B---3--:R-:W-:Y:S01]  /*4840*/  ISETP.NE.U32.AND P0, PT, R28, RZ, PT ;  /* 0x000000ff1c00720c */ /* 0x008fe20003f05070 */
[----:B------:R-:W-:Y:S01]  /*4850*/  FMUL R0, R0, UR4 ;  /* 0x0000000400007c20 */ /* 0x000fe20008400000 */
[----:B------:R-:W-:Y:S02]  /*4860*/  IMAD.MOV.U32 R5, RZ, RZ, -0x1 ;  /* 0xffffffffff057424 */ /* 0x000fe400078e00ff */
[----:B------:R-:W-:Y:S01]  /*4870*/  ISETP.NE.AND.EX P0, PT, R29, RZ, PT, P0 ;  /* 0x000000ff1d00720c */ /* 0x000fe20003f05300 */
[----:B------:R3:W4:Y:S01]  /*4880*/  F2I.U32.TRUNC.NTZ R13, R0 ;  /* 0x00000000000d7305 */ /* 0x000722000020f000 */
[----:B------:R-:W3:Y:S01]  /*4890*/  LDC R15, c[0x0][0x148] ;  /* 0x00005200ff0f7b82 */ /* 0x000ee20000000800 */
[----:B0-----:R-:W-:-:S02]  /*48a0*/  SHF.R.U64 R12, R4, R6, R3 ;  /* 0x00000006040c7219 */ /* 0x001fc40000001203 */
[----:B------:R-:W-:-:S05]  /*48b0*/  SHF.R.U32.HI R3, RZ, R6, R3 ;  /* 0x00000006ff037219 */ /* 0x000fca0000011603 */
[----:B------:R-:W0:Y:S01]  /*48c0*/  LDC R20, c[0x0][0x600] ;  /* 0x00018000ff147b82 */ /* 0x000e220000000800 */
[-CC-:B-1----:R-:W-:Y:S02]  /*48d0*/  SHF.R.U64 R10, R12, R8.reuse, R3.reuse ;  /* 0x000000080c0a7219 */ /* 0x182fe40000001203 */
[----:B------:R-:W-:-:S05]  /*48e0*/  SHF.R.U32.HI R3, RZ, R8, R3 ;  /* 0x00000008ff037219 */ /* 0x000fca0000011603 */
[----:B------:R-:W1:Y:S01]  /*48f0*/  LDC R27, c[0x0][0x648] ;  /* 0x00019200ff1b7b82 */ /* 0x000e620000000800 */
[-C--:B--2---:R-:W-:Y:S02]  /*4900*/  SHF.L.U32 R4, R5, R26.reuse, RZ ;  /* 0x0000001a05047219 */ /* 0x084fe400000006ff */
[-CC-:B------:R-:W-:Y:S02]  /*4910*/  SHF.R.U64 R14, R10, R26.reuse, R3.reuse ;  /* 0x0000001a0a0e7219 */ /* 0x180fe40000001203 */
[----:B------:R-:W-:Y:S02]  /*4920*/  SHF.R.U32.HI R5, RZ, R26, R3 ;  /* 0x0000001aff057219 */ /* 0x000fe40000011603 */
[----:B------:R-:W-:Y:S01]  /*4930*/  LOP3.LUT R25, RZ, R4, RZ, 0x33, !PT ;  /* 0x00000004ff197212 */ /* 0x000fe200078e33ff */
[----:B------:R-:W2:Y:S01]  /*4940*/  LDC R30, c[0x0][0x638] ;  /* 0x00018e00ff1e7b82 */ /* 0x000ea20000000800 */
[----:B------:R-:W-:Y:S01]  /*4950*/  SHF.L.U32 R26, R7, R26, RZ ;  /* 0x0000001a071a7219 */ /* 0x000fe200000006ff */
[----:B------:R-:W-:-:S06]  /*4960*/  IMAD.MOV.U32 R4, RZ, RZ, R14 ;  /* 0x000000ffff047224 */ /* 0x000fcc00078e000e */
[----:B------:R-:W0:Y:S01]  /*4970*/  LDC R31, c[0x0][0x610] ;  /* 0x00018400ff1f7b82 */ /* 0x000e220000000800 */
[----:B----4-:R-:W-:Y:S05]  /*4980*/  @!P0 BRA `(.L_x_71) ;  /* 0x0000000000288947 */ /* 0x010fea0003800000 */
        /* <DEDUP_REMOVED lines=10> */
.L_x_71:
[----:B------:R-:W-:Y:S01]  /*4a30*/  ISETP.NE.AND P0, PT, R2, 0x1, PT ;  /* 0x000000010200780c */ /* 0x000fe20003f05270 */
[----:B0-----:R-:W-:Y:S01]  /*4a40*/  VIADD R7, R20, 0xffffffff ;  /* 0xffffffff14077836 */ /* 0x001fe20000000000 */
[----:B-1-3--:R-:W-:Y:S01]  /*4a50*/  SHF.R.U64 R0, R4, R27, R5 ;  /* 0x0000001b04007219 */ /* 0x00afe20000001205 */
[----:B------:R-:W-:Y:S01]  /*4a60*/  IMAD.MOV R13, RZ, RZ, -R13 ;  /* 0x000000ffff0d7224 */ /* 0x000fe200078e0a0d */
[----:B------:R-:W-:Y:S01]  /*4a70*/  LOP3.LUT R5, R10, R25, RZ, 0xc0, !PT ;  /* 0x000000190a057212 */ /* 0x000fe200078ec0ff */
[----:B------:R-:W-:Y:S01]  /*4a80*/  IMAD.MOV.U32 R4, RZ, RZ, 0x1 ;  /* 0x00000001ff047424 */ /* 0x000fe200078e00ff */
[----:B------:R-:W-:Y:S01]  /*4a90*/  LOP3.LUT R12, R12, R7, RZ, 0xc0, !PT ;  /* 0x000000070c0c7212 */ /* 0x000fe200078ec0ff */
[----:B------:R-:W-:Y:S02]  /*4aa0*/  IMAD.MOV R3, RZ, RZ, -R0 ;  /* 0x000000ffff037224 */ /* 0x000fe400078e0a00 */
[----:B------:R-:W-:Y:S02]  /*4ab0*/  IMAD R0, R26, R0, R5 ;  /* 0x000000001a007224 */ /* 0x000fe400078e0205 */
[----:B--2---:R-:W-:-:S02]  /*4ac0*/  IMAD R3, R3, R30, R14 ;  /* 0x0000001e03037224 */ /* 0x004fc400078e020e */
[----:B------:R-:W-:Y:S02]  /*4ad0*/  @P0 IMAD R21, R15, R13, R24 ;  /* 0x0000000d0f150224 */ /* 0x000fe400078e0218 */
[----:B------:R-:W-:Y:S01]  /*4ae0*/  IMAD R5, R3, R20, R12 ;  /* 0x0000001403057224 */ /* 0x000fe200078e020c */
[----:B------:R-:W-:Y:S01]  /*4af0*/  PRMT R3, R4, 0x7610, R3 ;  /* 0x0000761004037816 */ /* 0x000fe20000000003 */
[----:B------:R-:W-:-:S05]  /*4b00*/  IMAD R0, R0, R31, R21 ;  /* 0x0000001f00007224 */ /* 0x000fca00078e0215 */
[----:B------:R-:W-:Y:S02]  /*4b10*/  SEL R60, R5, R0, !P0 ;  /* 0x00000000053c7207 */ /* 0x000fe40004000000 */
[----:B------:R-:W-:-:S07]  /*4b20*/  SEL R0, R0, R5, !P0 ;  /* 0x0000000500007207 */ /* 0x000fce0004000000 */
.L_x_69:
[----:B------:R-:W-:Y:S01]  /*4b30*/  LOP3.LUT P0, RZ, R3, 0xff, RZ, 0xc0, !PT ;  /* 0x000000ff03ff7812 */ /* 0x000fe2000780c0ff */
[----:B------:R-:W-:-:S12]  /*4b40*/  IMAD.MOV.U32 R59, RZ, RZ, R0 ;  /* 0x000000ffff3b7224 */ /* 0x000fd800078e0000 */
[----:B------:R-:W-:Y:S05]  /*4b50*/  @P0 BRA `(.L_x_72) ;  /* 0xffffffc400bc0947 */ /* 0x000fea000383ffff */
[----:B------:R-:W-:Y:S05]  /*4b60*/  EXIT ;  /* 0x000000000000794d */ /* 0x000fea0003800000 */
.L_x_7:
[----:B0-----:R-:W-:Y:S01]  /*4b70*/  ULDC.64 UR4, c[0x0][0x650] ;  /* 0x0001940000047ab9 */ /* 0x001fe20000000a00 */
        /* <DEDUP_REMOVED lines=25> */
.L_x_74:
[----:B------:R-:W0:Y:S01]  /*4d10*/  LDC.64 R28, c[0x0][0x640] ;  /* 0x00019000ff1c7b82 */ /* 0x000e220000000a00 */
[-CC-:B------:R-:W-:Y:S01]  /*4d20*/  SHF.R.U64 R22, R12, R6.reuse, R13.reuse ;  /* 0x000000060c167219 */ /* 0x180fe2000000120d */
[----:B------:R-:W-:Y:S01]  /*4d30*/  IMAD.MOV.U32 R30, RZ, RZ, 0x1 ;  /* 0x00000001ff1e7424 */ /* 0x000fe200078e00ff */
[----:B------:R-:W-:Y:S02]  /*4d40*/  SHF.R.U32.HI R6, RZ, R6, R13 ;  /* 0x00000006ff067219 */ /* 0x000fe4000001160d */
        /* <DEDUP_REMOVED lines=8> */
[----:B------:R-:W-:Y:S01]  /*4dd0*/  IMAD.IADD R9, R9, 0x1, R11 ;  /* 0x0000000109097824 */ /* 0x000fe200078e020b */
[----:B0-----:R-:W-:-:S04]  /*4de0*/  ISETP.NE.U32.AND P0, PT, R28, RZ, PT ;  /* 0x000000ff1c00720c */ /* 0x001fc80003f05070 */
[----:B------:R-:W-:Y:S02]  /*4df0*/  ISETP.NE.AND.EX P0, PT, R29, RZ, PT, P0 ;  /* 0x000000ff1d00720c */ /* 0x000fe40003f05300 */
[----:B------:R-:W0:Y:S01]  /*4e00*/  LDC R20, c[0x0][0x600] ;  /* 0x00018000ff147b82 */ /* 0x000e220000000800 */
[-CC-:B-1----:R-:W-:Y:S01]  /*4e10*/  SHF.R.U64 R14, R8, R10.reuse, R9.reuse ;  /* 0x0000000a080e7219 */ /* 0x182fe20000001209 */
[----:B------:R-:W-:Y:S01]  /*4e20*/  IMAD.MOV.U32 R8, RZ, RZ, -0x1 ;  /* 0xffffffffff087424 */ /* 0x000fe200078e00ff */
[----:B------:R-:W-:-:S05]  /*4e30*/  SHF.R.U32.HI R9, RZ, R10, R9 ;  /* 0x0000000aff097219 */ /* 0x000fca0000011609 */
[----:B------:R-:W1:Y:S01]  /*4e40*/  LDC R26, c[0x0][0x648] ;  /* 0x00019200ff1a7b82 */ /* 0x000e620000000800 */
[-CC-:B--2---:R-:W-:Y:S02]  /*4e50*/  SHF.R.U64 R21, R14, R12.reuse, R9.reuse ;  /* 0x0000000c0e157219 */ /* 0x184fe40000001209 */
[----:B------:R-:W-:-:S05]  /*4e60*/  SHF.R.U32.HI R6, RZ, R12, R9 ;  /* 0x0000000cff067219 */ /* 0x000fca0000011609 */
[----:B------:R-:W2:Y:S01]  /*4e70*/  LDC R27, c[0x0][0x638] ;  /* 0x00018e00ff1b7b82 */ /* 0x000ea20000000800 */
[-C--:B---3--:R-:W-:Y:S02]  /*4e80*/  SHF.L.U32 R8, R8, R25.reuse, RZ ;  /* 0x0000001908087219 */ /* 0x088fe400000006ff */
[-CC-:B------:R-:W-:Y:S02]  /*4e90*/  SHF.R.U64 R23, R21, R25.reuse, R6.reuse ;  /* 0x0000001915177219 */ /* 0x180fe40000001206 */
[----:B------:R-:W-:Y:S02]  /*4ea0*/  LOP3.LUT R32, RZ, R8, RZ, 0x33, !PT ;  /* 0x00000008ff207212 */ /* 0x000fe400078e33ff */
[----:B------:R-:W-:Y:S01]  /*4eb0*/  SHF.R.U32.HI R9, RZ, R25, R6 ;  /* 0x00000019ff097219 */ /* 0x000fe20000011606 */
[----:B------:R-:W3:Y:S01]  /*4ec0*/  LDC R31, c[0x0][0x610] ;  /* 0x00018400ff1f7b82 */ /* 0x000ee20000000800 */
[----:B------:R-:W-:Y:S01]  /*4ed0*/  IMAD.MOV.U32 R8, RZ, RZ, R23 ;  /* 0x000000ffff087224 */ /* 0x000fe200078e0017 */
[----:B------:R-:W-:Y:S06]  /*4ee0*/  @!P0 BRA `(.L_x_75) ;  /* 0x0000000000288947 */ /* 0x000fec0003800000 */
        /* <DEDUP_REMOVED lines=10> */
.L_x_75:
[----:B------:R-:W-:Y:S02]  /*4f90*/  ISETP.NE.AND P0, PT, R2, 0x1, PT ;  /* 0x000000010200780c */ /* 0x000fe40003f05270 */
[----:B-1----:R-:W-:Y:S01]  /*4fa0*/  SHF.R.U64 R6, R8, R26, R9 ;  /* 0x0000001a08067219 */ /* 0x002fe20000001209 */
[----:B0-----:R-:W-:Y:S01]  /*4fb0*/  VIADD R9, R20, 0xffffffff ;  /* 0xffffffff14097836 */ /* 0x001fe20000000000 */
[----:B------:R-:W-:Y:S02]  /*4fc0*/  SHF.L.U32 R30, R30, R25, RZ ;  /* 0x000000191e1e7219 */ /* 0x000fe400000006ff */
[----:B------:R-:W-:Y:S01]  /*4fd0*/  LOP3.LUT R5, R21, R32, RZ, 0xc0, !PT ;  /* 0x0000002015057212 */ /* 0x000fe200078ec0ff */
[----:B------:R-:W-:-:S04]  /*4fe0*/  IMAD.MOV R8, RZ, RZ, -R6 ;  /* 0x000000ffff087224 */ /* 0x000fc800078e0a06 */
[----:B------:R-:W-:Y:S01]  /*4ff0*/  IMAD R6, R30, R6, R5 ;  /* 0x000000061e067224 */ /* 0x000fe200078e0205 */
[----:B------:R-:W-:Y:S01]  /*5000*/  LOP3.LUT R5, R14, R9, RZ, 0xc0, !PT ;  /* 0x000000090e057212 */ /* 0x000fe200078ec0ff */
[----:B------:R-:W-:Y:S02]  /*5010*/  @P0 IMAD R3, R7, R24, R4 ;  /* 0x0000001807030224 */ /* 0x000fe400078e0204 */
[----:B--2---:R-:W-:Y:S02]  /*5020*/  IMAD R4, R8, R27, R23 ;  /* 0x0000001b08047224 */ /* 0x004fe400078e0217 */
[----:B---3--:R-:W-:Y:S02]  /*5030*/  IMAD R3, R6, R31, R3 ;  /* 0x0000001f06037224 */ /* 0x008fe400078e0203 */
[----:B------:R-:W-:Y:S02]  /*5040*/  IMAD R4, R4, R20, R5 ;  /* 0x0000001404047224 */ /* 0x000fe400078e0205 */
[----:B------:R-:W-:-:S02]  /*5050*/  IMAD.MOV.U32 R8, RZ, RZ, 0x1 ;  /* 0x00000001ff087424 */ /* 0x000fc400078e00ff */
[----:B------:R-:W-:Y:S01]  /*5060*/  IMAD.MOV.U32 R6, RZ, RZ, R22 ;  /* 0x000000ffff067224 */ /* 0x000fe200078e0016 */
[----:B------:R-:W-:Y:S02]  /*5070*/  SEL R20, R4, R3, !P0 ;  /* 0x0000000304147207 */ /* 0x000fe40004000000 */
[----:B------:R-:W-:-:S07]  /*5080*/  SEL R21, R3, R4, !P0 ;  /* 0x0000000403157207 */ /* 0x000fce0004000000 */
.L_x_73:
[----:B------:R-:W-:-:S08]  /*5090*/  NOP ;  /* 0x0000000000007918 */ /* 0x000fd00000000000 */
[----:B------:R-:W0:-:S00]  /*50a0*/  USETMAXREG.DEALLOC.CTAPOOL 0x28 ;  /* 0x00000028000079c8 */ /* 0x000e0000080e0500 */
[----:B0-----:R-:W-:-:S13]  /*50b0*/  ISETP.NE.AND P0, PT, R0, RZ, PT ;  /* 0x000000ff0000720c */ /* 0x001fda0003f05270 */
[----:B------:R-:W-:Y:S05]  /*50c0*/  @P0 EXIT ;  /* 0x000000000000094d */ /* 0x000fea0003800000 */
[----:B------:R-:W-:Y:S01]  /*50d0*/  LOP3.LUT P0, RZ, R8, 0xff, RZ, 0xc0, !PT ;  /* 0x000000ff08ff7812 */ /* 0x000fe2000780c0ff */
[----:B------:R-:W-:Y:S02]  /*50e0*/  IMAD.MOV.U32 R0, RZ, RZ, 0x1 ;  /* 0x00000001ff007424 */ /* 0x000fe400078e00ff */
[----:B------:R-:W-:-:S10]  /*50f0*/  IMAD.MOV.U32 R3, RZ, RZ, RZ ;  /* 0x000000ffff037224 */ /* 0x000fd400078e00ff */
[----:B------:R-:W-:Y:S05]  /*5100*/  @!P0 BRA `(.L_x_76) ;  /* 0x0000000c00488947 */ /* 0x000fea0003800000 */
[----:B------:R-:W0:Y:S01]  /*5110*/  LDC R0, c[0x0][0x28c] ;  /* 0x0000a300ff007b82 */ /* 0x000e220000000800 */
[----:B------:R-:W1:Y:S01]  /*5120*/  S2R R11, SR_CgaCtaId ;  /* 0x00000000000b7919 */ /* 0x000e620000008800 */
[----:B------:R-:W-:Y:S01]  /*5130*/  ULDC UR5, c[0x0][0x658] ;  /* 0x0001960000057ab9 */ /* 0x000fe20000000800 */
[----:B------:R-:W-:Y:S01]  /*5140*/  UMOV UR7, 0xffffffff ;  /* 0xffffffff00077882 */ /* 0x000fe20000000000 */
[----:B------:R-:W-:Y:S01]  /*5150*/  ULDC UR6, c[0x0][0xc] ;  /* 0x0000030000067ab9 */ /* 0x000fe20000000800 */
[----:B------:R-:W-:Y:S01]  /*5160*/  USHF.L.U32 UR8, UR7, UR5, URZ ;  /* 0x0000000507087299 */ /* 0x000fe2000800063f */
[----:B------:R-:W-:Y:S01]  /*5170*/  BSSY B0, `(.L_x_76) ;  /* 0x00000cb000007945 */ /* 0x000fe20003800000 */
[----:B------:R-:W-:Y:S01]  /*5180*/  UMOV UR9, 0x1 ;  /* 0x0000000100097882 */ /* 0x000fe20000000000 */
[----:B------:R-:W-:Y:S01]  /*5190*/  ULDC UR7, c[0x0][0x10] ;  /* 0x0000040000077ab9 */ /* 0x000fe20000000800 */
[----:B------:R-:W-:Y:S01]  /*51a0*/  USHF.L.U32 UR18, UR9, UR5, URZ ;  /* 0x0000000509127299 */ /* 0x000fe2000800063f */
[----:B------:R-:W-:Y:S01]  /*51b0*/  IMAD.MOV.U32 R9, RZ, RZ, 0x1 ;  /* 0x00000001ff097424 */ /* 0x000fe200078e00ff */
[----:B------:R-:W-:Y:S01]  /*51c0*/  UIMAD.WIDE.U32 UR6, UR6, UR7, URZ ;  /* 0x00000007060672a5 */ /* 0x000fe2000f8e003f */
[----:B------:R-:W-:Y:S01]  /*51d0*/  LOP3.LUT R8, R19, 0x2, RZ, 0xfc, !PT ;  /* 0x0000000213087812 */ /* 0x000fe200078efcff */
[----:B------:R-:W-:Y:S01]  /*51e0*/  ULDC UR5, c[0x0][0x14] ;  /* 0x0000050000057ab9 */ /* 0x000fe20000000800 */
[----:B------:R-:W-:Y:S01]  /*51f0*/  ULDC UR4, c[0x0][0x600] ;  /* 0x0001800000047ab9 */ /* 0x000fe20000000800 */
[----:B------:R-:W-:-:S02]  /*5200*/  UIMAD.WIDE.U32 UR22, UR6, UR5, URZ ;  /* 0x00000005061672a5 */ /* 0x000fc4000f8e003f */
[----:B------:R-:W-:Y:S02]  /*5210*/  UIMAD UR13, UR7, UR5, URZ ;  /* 0x00000005070d72a4 */ /* 0x000fe4000f8e023f */
[----:B------:R-:W-:Y:S02]  /*5220*/  UIADD3 UR4, UR4, -0x1, URZ ;  /* 0xffffffff04047890 */ /* 0x000fe4000fffe03f */
[----:B------:R-:W-:Y:S02]  /*5230*/  ULOP3.LUT UR17, URZ, UR8, URZ, 0x33, !UPT ;  /* 0x000000083f117292 */ /* 0x000fe4000f8e333f */
[----:B------:R-:W-:Y:S01]  /*5240*/  UIADD3 UR13, UR23, UR13, URZ ;  /* 0x0000000d170d7290 */ /* 0x000fe2000fffe03f */
[----:B0-----:R-:W-:Y:S01]  /*5250*/  VIADD R0, R0, 0x3f ;  /* 0x0000003f00007836 */ /* 0x001fe20000000000 */
[----:B------:R-:W-:-:S04]  /*5260*/  ULDC.64 UR24, c[0x0][0x198] ;  /* 0x0000660000187ab9 */ /* 0x000fc80000000a00 */
[----:B------:R-:W-:-:S04]  /*5270*/  SHF.R.S32.HI R3, RZ, 0x1f, R0 ;  /* 0x0000001fff037819 */ /* 0x000fc80000011400 */
[----:B------:R-:W-:Y:S01]  /*5280*/  LEA.HI R10, R3, R0, RZ, 0x6 ;  /* 0x00000000030a7211 */ /* 0x000fe200078f30ff */
[C---:B-1----:R-:W-:Y:S02]  /*5290*/  IMAD.SHL.U32 R4, R11.reuse, 0x200, RZ ;  /* 0x000002000b047824 */ /* 0x042fe400078e00ff */
[----:B------:R-:W-:Y:S01]  /*52a0*/  IMAD.SHL.U32 R11, R11, 0x8, RZ ;  /* 0x000000080b0b7824 */ /* 0x000fe200078e00ff */
[----:B------:R-:W-:Y:S01]  /*52b0*/  SHF.R.S32.HI R10, RZ, 0x6, R10 ;  /* 0x00000006ff0a7819 */ /* 0x000fe2000001140a */
[----:B------:R-:W-:Y:S01]  /*52c0*/  IMAD.MOV.U32 R0, RZ, RZ, 0x1 ;  /* 0x00000001ff007424 */ /* 0x000fe200078e00ff */
[----:B------:R-:W-:Y:S01]  /*52d0*/  LOP3.LUT R4, R4, 0x200, RZ, 0xc0, !PT ;  /* 0x0000020004047812 */ /* 0x000fe200078ec0ff */
[----:B------:R-:W-:Y:S01]  /*52e0*/  IMAD.MOV.U32 R3, RZ, RZ, RZ ;  /* 0x000000ffff037224 */ /* 0x000fe200078e00ff */
[----:B------:R-:W-:Y:S01]  /*52f0*/  LOP3.LUT R11, R11, 0x8, RZ, 0xc0, !PT ;  /* 0x000000080b0b7812 */ /* 0x000fe200078ec0ff */
[----:B------:R-:W-:Y:S01]  /*5300*/  VIADD R13, R10, 0x1 ;  /* 0x000000010a0d7836 */ /* 0x000fe20000000000 */
[----:B------:R-:W-:-:S07]  /*5310*/  LOP3.LUT R12, R4, 0x30180, RZ, 0xfc, !PT ;  /* 0x00030180040c7812 */ /* 0x000fce00078efcff */
.L_x_87:
[----:B------:R-:W-:-:S03]  /*5320*/  UMOV UR5, 0xffffffff ;  /* 0xffffffff00057882 */ /* 0x000fc60000000000 */
[----:B------:R-:W-:Y:S05]  /*5330*/  BRA.DIV UR5, `(.L_x_77) ;  /* 0x0000000e05ec7947 */ /* 0x000fea000b800000 */
[----:B------:R-:W-:-:S13]  /*5340*/  ELECT P6, URZ, PT ;  /* 0x00000000003f782f */ /* 0x000fda00038c0000 */
.L_x_100:
[----:B------:R-:W0:Y:S01]  /*5350*/  LDC R4, c[0x0][0x28c] ;  /* 0x0000a300ff047b82 */ /* 0x000e220000000800 */
[----:B------:R-:W-:Y:S01]  /*5360*/  BSSY B1, `(.L_x_78) ;  /* 0x0000038000017945 */ /* 0x000fe20003800000 */
[----:B0-----:R-:W-:-:S13]  /*5370*/  ISETP.LT.OR P6, PT, R4, 0x1, !P6 ;  /* 0x000000010400780c */ /* 0x001fda00077c1670 */
[----:B------:R-:W-:Y:S05]  /*5380*/  @P6 BRA `(.L_x_79) ;  /* 0x0000000000d46947 */ /* 0x000fea0003800000 */
[----:B------:R-:W-:Y:S02]  /*5390*/  IMAD R20, R20, 0x10, R11 ;  /* 0x0000001014147824 */ /* 0x000fe400078e020b */
[----:B------:R-:W-:Y:S02]  /*53a0*/  IMAD.SHL.U32 R21, R21, 0x200, RZ ;  /* 0x0000020015157824 */ /* 0x000fe400078e00ff */
[----:B------:R-:W-:Y:S02]  /*53b0*/  IMAD.MOV.U32 R24, RZ, RZ, RZ ;  /* 0x000000ffff187224 */ /* 0x000fe400078e00ff */
[----:B------:R-:W-:Y:S02]  /*53c0*/  IMAD.MOV.U32 R4, RZ, RZ, R13 ;  /* 0x000000ffff047224 */ /* 0x000fe400078e000d */
[----:B------:R-:W-:Y:S02]  /*53d0*/  IMAD.MOV.U32 R5, RZ, RZ, R0 ;  /* 0x000000ffff057224 */ /* 0x000fe400078e0000 */
[----:B------:R-:W-:-:S07]  /*53e0*/  IMAD.MOV.U32 R7, RZ, RZ, R3 ;  /* 0x000000ffff077224 */ /* 0x000fce00078e0003 */
.L_x_82:
[----:B------:R-:W0:Y:S01]  /*53f0*/  S2R R15, SR_CgaCtaId ;  /* 0x00000000000f7919 */ /* 0x000e220000008800 */
[----:B------:R-:W-:Y:S02]  /*5400*/  MOV R14, 0x400 ;  /* 0x00000400000e7802 */ /* 0x000fe40000000f00 */
[----:B------:R-:W-:Y:S02]  /*5410*/  LOP3.LUT P1, RZ, R18, 0x7f, RZ, 0xc0, !PT ;  /* 0x0000007f12ff7812 */ /* 0x000fe4000782c0ff */
[----:B0-----:R-:W-:Y:S02]  /*5420*/  LEA R22, R15, R14, 0x18 ;  /* 0x0000000e0f167211 */ /* 0x001fe400078ec0ff */
[----:B------:R-:W-:-:S09]  /*5430*/  SHF.L.U32 R14, R5, 0x1f, RZ ;  /* 0x0000001f050e7819 */ /* 0x000fd200000006ff */
[----:B------:R-:W0:Y:S01]  /*5440*/  @!P1 LDC R15, c[0x0][0x500] ;  /* 0x00014000ff0f9b82 */ /* 0x000e220000000800 */
[----:B------:R-:W-:-:S04]  /*5450*/  IMAD R23, R7, 0x8, R22 ;  /* 0x0000000807177824 */ /* 0x000fc800078e0216 */
[----:B------:R-:W1:Y:S02]  /*5460*/  SYNCS.PHASECHK.TRANS64.TRYWAIT P0, [R23+URZ+0x30], R14 ;  /* 0x0000300e170075a7 */ /* 0x000e64000800017f */
[----:B-1----:R-:W-:Y:S05]  /*5470*/  @!P0 BRA `(.L_x_80) ;  /* 0x0000000c00bc8947 */ /* 0x002fea0003800000 */
.L_x_101:
[----:B-1----:R-:W-:Y:S01]  /*5480*/  PRMT R14, R8, 0x9910, RZ ;  /* 0x00009910080e7816 */ /* 0x002fe200000000ff */
[----:B0-----:R0:W-:Y:S03]  /*5490*/  @!P1 SYNCS.ARRIVE.TRANS64 RZ, [R23+URZ], R15 ;  /* 0x0000000f17ff99a7 */ /* 0x0011e6000800003f */
[----:B------:R-:W-:-:S13]  /*54a0*/  ISETP.NE.AND P0, PT, R14, 0x2, PT ;  /* 0x000000020e00780c */ /* 0x000fda0003f05270 */
[----:B0-----:R-:W-:Y:S05]  /*54b0*/  @P0 BRA `(.L_x_81) ;  /* 0x0000000000040947 */ /* 0x001fea0003800000 */
[----:B------:R-:W-:Y:S01]  /*54c0*/  BPT.TRAP 0x1 ;  /* 0x000000040000795c */ /* 0x000fe20000300000 */
.L_x_81:
[----:B------:R-:W-:Y:S01]  /*54d0*/  R2UR UR19, R22 ;  /* 0x00000000161372ca */ /* 0x000fe200000e0000 */
[----:B------:R-:W-:Y:S01]  /*54e0*/  IMAD R22, R7, 0x8000, R22 ;  /* 0x0000800007167824 */ /* 0x000fe200078e0216 */
[----:B------:R-:W-:Y:S01]  /*54f0*/  R2UR UR9, R23 ;  /* 0x00000000170972ca */ /* 0x000fe200000e0000 */
[----:B------:R-:W-:Y:S01]  /*5500*/  IMAD R14, R7, 0x400, R12 ;  /* 0x00000400070e7824 */ /* 0x000fe200078e020c */
[----:B------:R-:W-:Y:S01]  /*5510*/  UIADD3 UR6, UP0, UR24, 0xf0, URZ ;  /* 0x000000f018067890 */ /* 0x000fe2000ff1e03f */
[----:B------:R-:W-:Y:S01]  /*5520*/  VIADD R4, R4, 0xffffffff ;  /* 0xffffffff04047836 */ /* 0x000fe20000000000 */
[----:B------:R-:W-:Y:S01]  /*5530*/  R2UR UR5, R22 ;  /* 0x00000000160572ca */ /* 0x000fe200000e0000 */
[----:B------:R-:W-:Y:S01]  /*5540*/  UIADD3 UR26, UP1, UR24, 0x1f0, URZ ;  /* 0x000001f0181a7890 */ /* 0x000fe2000ff3e03f */
[----:B------:R-:W-:Y:S01]  /*5550*/  R2UR UR8, R14 ;  /* 0x000000000e0872ca */ /* 0x000fe200000e0000 */
[----:B------:R-:W-:Y:S01]  /*5560*/  UIADD3.X UR7, URZ, UR25, URZ, UP0, !UPT ;  /* 0x000000193f077290 */ /* 0x000fe200087fe43f */
[----:B------:R-:W-:Y:S01]  /*5570*/  R2UR UR11, R21 ;  /* 0x00000000150b72ca */ /* 0x000fe200000e0000 */
[----:B------:R-:W-:Y:S01]  /*5580*/  VIADD R7, R7, 0x1 ;  /* 0x0000000107077836 */ /* 0x000fe20000000000 */
[----:B------:R-:W-:Y:S01]  /*5590*/  R2UR UR10, R24 ;  /* 0x00000000180a72ca */ /* 0x000fe200000e0000 */
[----:B------:R-:W-:Y:S01]  /*55a0*/  UIADD3.X UR27, URZ, UR25, URZ, UP1, !UPT ;  /* 0x000000193f1b7290 */ /* 0x000fe20008ffe43f */
[----:B------:R-:W-:Y:S01]  /*55b0*/  R2UR UR12, R6 ;  /* 0x00000000060c72ca */ /* 0x000fe200000e0000 */
[----:B------:R-:W-:Y:S01]  /*55c0*/  UMOV UR14, 0x0 ;  /* 0x00000000000e7882 */ /* 0x000fe20000000000 */
[----:B------:R-:W-:Y:S01]  /*55d0*/  R2UR UR20, R20 ;  /* 0x00000000141472ca */ /* 0x000fe200000e0000 */
[----:B------:R-:W-:Y:S01]  /*55e0*/  UMOV UR15, 0x10000000 ;  /* 0x10000000000f7882 */ /* 0x000fe20000000000 */
[----:B------:R-:W-:Y:S01]  /*55f0*/  ISETP.GT.AND P1, PT, R4, 0x1, PT ;  /* 0x000000010400780c */ /* 0x000fe20003f24270 */
[----:B------:R-:W-:Y:S01]  /*5600*/  UIADD3 UR16, UR5, 0x180, URZ ;  /* 0x0000018005107890 */ /* 0x000fe2000fffe03f */
[----:B------:R-:W-:Y:S01]  /*5610*/  ISETP.NE.AND P0, PT, R7, 0x6, PT ;  /* 0x000000060700780c */ /* 0x000fe20003f05270 */
[----:B------:R-:W-:Y:S01]  /*5620*/  UIADD3 UR5, UR19, UR8, URZ ;  /* 0x0000000813057290 */ /* 0x000fe2000fffe03f */
[----:B------:R-:W-:Y:S01]  /*5630*/  VIADD R24, R24, 0x40 ;  /* 0x0000004018187836 */ /* 0x000fe20000000000 */
[----:B------:R-:W-:Y:S01]  /*5640*/  UMOV UR21, 0x30000 ;  /* 0x0003000000157882 */ /* 0x000fe20000000000 */
[----:B------:R-:W-:-:S02]  /*5650*/  SEL R14, RZ, 0x1, P0 ;  /* 0x00000001ff0e7807 */ /* 0x000fc40000000000 */
[----:B------:R-:W-:Y:S01]  /*5660*/  UMOV UR8, UR16 ;  /* 0x0000001000087c82 */ /* 0x000fe20008000000 */
[----:B------:R-:W-:Y:S01]  /*5670*/  SEL R7, R7, RZ, P0 ;  /* 0x000000ff07077207 */ /* 0x000fe20000000000 */
[----:B------:R0:W-:Y:S01]  /*5680*/  UTMALDG.3D [UR8], [UR6], desc[UR14] ;  /* 0x00000e08060075b4 */ /* 0x0001e20008011000 */
[----:B------:R-:W-:Y:S01]  /*5690*/  LOP3.LUT R5, R5, R14, RZ, 0x3c, !PT ;  /* 0x0000000e05057212 */ /* 0x000fe200078e3cff */
[----:B0-----:R-:W-:Y:S01]  /*56a0*/  UMOV UR11, UR20 ;  /* 0x00000014000b7c82 */ /* 0x001fe20008000000 */
[----:B------:R-:W-:Y:S02]  /*56b0*/  UMOV UR8, UR5 ;  /* 0x0000000500087c82 */ /* 0x000fe40008000000 */
[----:B------:R0:W-:Y:S02]  /*56c0*/  UTMALDG.3D.MULTICAST [UR8], [UR26], UR21, desc[UR14] ;  /* 0x00000e081a0073b4 */ /* 0x0001e40008011815 */
[----:B0-----:R-:W-:Y:S05]  /*56d0*/  @P1 BRA `(.L_x_82) ;  /* 0xfffffffc00441947 */ /* 0x001fea000383ffff */
.L_x_79:
[----:B------:R-:W-:Y:S05]  /*56e0*/  BSYNC B1 ;  /* 0x0000000000017941 */ /* 0x000fea0003800000 */
.L_x_78:
[----:B------:R-:W-:Y:S01]  /*56f0*/  LOP3.LUT P1, RZ, R9, 0xff, RZ, 0xc0, !PT ;  /* 0x000000ff09ff7812 */ /* 0x000fe2000782c0ff */
[C---:B------:R-:W-:Y:S01]  /*5700*/  IMAD.IADD R6, R10.reuse, 0x1, R3 ;  /* 0x000000010a067824 */ /* 0x040fe200078e0203 */
[----:B------:R-:W-:Y:S01]  /*5710*/  ULDC.64 UR6, c[0x0][0x650] ;  /* 0x0001940000067ab9 */ /* 0x000fe20000000a00 */
[----:B------:R-:W-:Y:S01]  /*5720*/  ISETP.GE.U32.AND P2, PT, R10, 0x6, PT ;  /* 0x000000060a00780c */ /* 0x000fe20003f46070 */
[----:B------:R-:W-:Y:S01]  /*5730*/  BSSY B1, `(.L_x_83) ;  /* 0x000006c000017945 */ /* 0x000fe20003800000 */
[----:B------:R-:W-:Y:S01]  /*5740*/  IMAD.MOV.U32 R21, RZ, RZ, -0x1 ;  /* 0xffffffffff157424 */ /* 0x000fe200078e00ff */
[----:B------:R-:W-:Y:S01]  /*5750*/  ISETP.GT.U32.AND P0, PT, R6, 0x5, PT ;  /* 0x000000050600780c */ /* 0x000fe20003f04070 */
[----:B------:R-:W-:Y:S01]  /*5760*/  IMAD.MOV.U32 R20, RZ, RZ, -0x1 ;  /* 0xffffffffff147424 */ /* 0x000fe200078e00ff */
[----:B------:R-:W-:Y:S02]  /*5770*/  PRMT R9, RZ, 0x7610, R9 ;  /* 0x00007610ff097816 */ /* 0x000fe40000000009 */
[----:B------:R-:W-:-:S03]  /*5780*/  ISETP.LT.U32.AND P0, PT, R10, 0x6, P0 ;  /* 0x000000060a00780c */ /* 0x000fc60000701070 */
[----:B------:R-:W0:Y:S01]  /*5790*/  @P1 S2R R5, SR_CgaCtaId ;  /* 0x0000000000051919 */ /* 0x000e220000008800 */
[----:B------:R-:W-:-:S04]  /*57a0*/  @P1 MOV R4, 0x400 ;  /* 0x0000040000041802 */ /* 0x000fc80000000f00 */
[----:B0-----:R-:W-:Y:S01]  /*57b0*/  @P1 LEA R3, R5, R4, 0x18 ;  /* 0x0000000405031211 */ /* 0x001fe200078ec0ff */
[----:B------:R-:W-:-:S03]  /*57c0*/  IMAD.WIDE.U32 R4, R6, -0x55555555, RZ ;  /* 0xaaaaaaab06047825 */ /* 0x000fc600078e00ff */
[----:B------:R0:W-:Y:S01]  /*57d0*/  @P1 SYNCS.ARRIVE.TRANS64.A1T0 RZ, [R3+URZ+0x78], RZ ;  /* 0x000078ff03ff19a7 */ /* 0x0001e2000810003f */
[----:B------:R-:W-:Y:S02]  /*57e0*/  IADD3 R16, P1, R16, UR22, RZ ;  /* 0x0000001610107c10 */ /* 0x000fe4000ff3e0ff */
[----:B------:R-:W-:Y:S02]  /*57f0*/  SHF.R.U32.HI R5, RZ, 0x2, R5 ;  /* 0x00000002ff057819 */ /* 0x000fe40000011605 */
[----:B------:R-:W-:Y:S02]  /*5800*/  IADD3.X R17, R17, UR13, RZ, P1, !PT ;  /* 0x0000000d11117c10 */ /* 0x000fe40008ffe4ff */
[----:B------:R-:W-:Y:S02]  /*5810*/  PRMT R4, RZ, 0x7610, R4 ;  /* 0x00007610ff047816 */ /* 0x000fe40000000004 */
[----:B0-----:R-:W-:Y:S02]  /*5820*/  SEL R3, RZ, 0x1, !P0 ;  /* 0x00000001ff037807 */ /* 0x001fe40004000000 */
[----:B------:R-:W-:-:S02]  /*5830*/  ISETP.GE.U32.AND P0, PT, R16, UR6, PT ;  /* 0x0000000610007c0c */ /* 0x000fc4000bf06070 */
[----:B------:R-:W-:Y:S01]  /*5840*/  LOP3.LUT R0, R0, R3, RZ, 0x3c, !PT ;  /* 0x0000000300007212 */ /* 0x000fe200078e3cff */
[----:B------:R-:W-:Y:S01]  /*5850*/  IMAD R3, R5, -0x6, R6 ;  /* 0xfffffffa05037824 */ /* 0x000fe200078e0206 */
[----:B------:R-:W-:Y:S01]  /*5860*/  ISETP.GE.U32.AND.EX P0, PT, R17, UR7, PT, P0 ;  /* 0x0000000711007c0c */ /* 0x000fe2000bf06100 */
[----:B------:R-:W-:Y:S01]  /*5870*/  IMAD.MOV.U32 R6, RZ, RZ, -0x1 ;  /* 0xffffffffff067424 */ /* 0x000fe200078e00ff */
[----:B------:R-:W-:-:S11]  /*5880*/  @P2 LOP3.LUT R0, R0, 0x1, R5, 0x78, !PT ;  /* 0x0000000100002812 */ /* 0x000fd600078e7805 */
[----:B------:R-:W-:Y:S05]  /*5890*/  @P0 BRA `(.L_x_84) ;  /* 0x0000000400540947 */ /* 0x000fea0003800000 */
[----:B------:R-:W0:Y:S01]  /*58a0*/  S2R R15, SR_CTAID.X ;  /* 0x00000000000f7919 */ /* 0x000e220000002500 */
[----:B------:R-:W-:Y:S01]  /*58b0*/  ULDC.64 UR6, c[0x0][0x628] ;  /* 0x00018a0000067ab9 */ /* 0x000fe20000000a00 */
[----:B------:R-:W-:Y:S01]  /*58c0*/  ULDC UR8, c[0x0][0x630] ;  /* 0x00018c0000087ab9 */ /* 0x000fe20000000800 */
[----:B------:R-:W-:Y:S01]  /*58d0*/  ISETP.NE.U32.AND P0, PT, RZ, UR6, PT ;  /* 0x00000006ff007c0c */ /* 0x000fe2000bf05070 */
[----:B------:R-:W1:Y:S01]  /*58e0*/  S2R R20, SR_CTAID.Y ;  /* 0x0000000000147919 */ /* 0x000e620000002600 */
[----:B------:R-:W-:Y:S01]  /*58f0*/  ULDC UR9, c[0x0][0x150] ;  /* 0x0000540000097ab9 */ /* 0x000fe20000000800 */
[----:B------:R-:W-:Y:S01]  /*5900*/  IMAD.MOV.U32 R4, RZ, RZ, R16 ;  /* 0x000000ffff047224 */ /* 0x000fe200078e0010 */
[----:B------:R-:W-:Y:S01]  /*5910*/  ISETP.NE.AND.EX P0, PT, RZ, UR7, PT, P0 ;  /* 0x00000007ff007c0c */ /* 0x000fe2000bf05300 */
[----:B------:R-:W-:Y:S01]  /*5920*/  IMAD.MOV.U32 R5, RZ, RZ, R17 ;  /* 0x000000ffff057224 */ /* 0x000fe200078e0011 */
[----:B0-----:R-:W-:-:S11]  /*5930*/  I2FP.F32.U32 R22, R15 ;  /* 0x0000000f00167245 */ /* 0x001fd60000201000 */
[----:B------:R-:W-:Y:S05]  /*5940*/  @!P0 BRA `(.L_x_85) ;  /* 0x0000000000288947 */ /* 0x000fea0003800000 */
[----:B------:R-:W-:Y:S02]  /*5950*/  ULDC UR5, c[0x0][0x634] ;  /* 0x00018d0000057ab9 */ /* 0x000fe40000000800 */
[----:B------:R-:W-:-:S05]  /*5960*/  IADD3 R5, P0, R16, UR5, RZ ;  /* 0x0000000510057c10 */ /* 0x000fca000ff1e0ff */
[----:B------:R-:W-:-:S04]  /*5970*/  IMAD.X R21, RZ, RZ, R17, P0 ;  /* 0x000000ffff157224 */ /* 0x000fc800000e0611 */
[----:B------:R-:W-:-:S04]  /*5980*/  IMAD.WIDE.U32 R6, R21, UR6, RZ ;  /* 0x0000000615067c25 */ /* 0x000fc8000f8e00ff */
[----:B------:R-:W-:-:S04]  /*5990*/  IMAD.WIDE.U32 R6, P0, R5, UR7, R6 ;  /* 0x0000000705067c25 */ /* 0x000fc8000f800006 */
[----:B------:R-:W-:-:S04]  /*59a0*/  IMAD.WIDE.U32 R4, R5, UR6, RZ ;  /* 0x0000000605047c25 */ /* 0x000fc8000f8e00ff */
[----:B------:R-:W-:Y:S01]  /*59b0*/  IMAD.MOV.U32 R4, RZ, RZ, R7 ;  /* 0x000000ffff047224 */ /* 0x000fe200078e0007 */
[----:B------:R-:W-:Y:S01]  /*59c0*/  IADD3 RZ, P1, R5, R6, RZ ;  /* 0x0000000605ff7210 */ /* 0x000fe20007f3e0ff */
[----:B------:R-:W-:-:S04]  /*59d0*/  IMAD.X R5, RZ, RZ, RZ, P0 ;  /* 0x000000ffff057224 */ /* 0x000fc800000e06ff */
[----:B------:R-:W-:-:S08]  /*59e0*/  IMAD.WIDE.U32.X R4, R21, UR7, R4, P1 ;  /* 0x0000000715047c25 */ /* 0x000fd000088e0404 */
.L_x_85:
[--C-:B------:R-:W-:Y:S01]  /*59f0*/  SHF.R.U64 R14, R4, UR8, R5.reuse ;  /* 0x00000008040e7c19 */ /* 0x100fe20008001205 */
[----:B------:R-:W-:Y:S01]  /*5a00*/  FMUL R22, R22, UR9 ;  /* 0x0000000916167c20 */ /* 0x000fe20008400000 */
[----:B------:R-:W-:Y:S01]  /*5a10*/  SHF.R.U32.HI R4, RZ, UR8, R5 ;  /* 0x00000008ff047c19 */ /* 0x000fe20008011605 */
[----:B------:R-:W0:Y:S01]  /*5a20*/  LDC R6, c[0x0][0x144] ;  /* 0x00005100ff067b82 */ /* 0x000e220000000800 */
[----:B------:R-:W-:Y:S01]  /*5a30*/  IADD3 R5, P0, RZ, -R14, RZ ;  /* 0x8000000eff057210 */ /* 0x000fe20007f1e0ff */
[----:B------:R-:W-:Y:S01]  /*5a40*/  ULDC UR5, c[0x0][0x154] ;  /* 0x0000550000057ab9 */ /* 0x000fe20000000800 */
[----:B-1----:R-:W-:Y:S01]  /*5a50*/  I2FP.F32.U32 R7, R20 ;  /* 0x0000001400077245 */ /* 0x002fe20000201000 */
[----:B------:R-:W1:Y:S01]  /*5a60*/  F2I.U32.TRUNC.NTZ R22, R22 ;  /* 0x0000001600167305 */ /* 0x000e62000020f000 */
[----:B------:R-:W-:Y:S01]  /*5a70*/  ULDC.64 UR6, c[0x0][0x620] ;  /* 0x0001880000067ab9 */ /* 0x000fe20000000a00 */
[----:B------:R-:W-:Y:S01]  /*5a80*/  IMAD.X R4, RZ, RZ, ~R4, P0 ;  /* 0x000000ffff047224 */ /* 0x000fe200000e0e04 */
[----:B------:R-:W-:Y:S01]  /*5a90*/  ISETP.NE.AND P2, PT, R2, 0x1, PT ;  /* 0x000000010200780c */ /* 0x000fe20003f45270 */
[----:B------:R-:W-:Y:S01]  /*5aa0*/  FMUL R23, R7, UR5 ;  /* 0x0000000507177c20 */ /* 0x000fe20008400000 */
[----:B------:R-:W2:Y:S01]  /*5ab0*/  LDC R25, c[0x0][0x148] ;  /* 0x00005200ff197b82 */ /* 0x000ea20000000800 */
[----:B------:R-:W-:Y:S01]  /*5ac0*/  IMAD R4, R4, UR6, RZ ;  /* 0x0000000604047c24 */ /* 0x000fe2000f8e02ff */
[----:B------:R-:W-:-:S03]  /*5ad0*/  ULDC UR5, c[0x0][0x618] ;  /* 0x0001860000057ab9 */ /* 0x000fc60000000800 */
[----:B------:R-:W3:Y:S01]  /*5ae0*/  F2I.U32.TRUNC.NTZ R23, R23 ;  /* 0x0000001700177305 */ /* 0x000ee2000020f000 */
[C---:B------:R-:W-:Y:S02]  /*5af0*/  IMAD R7, R5.reuse, UR7, R4 ;  /* 0x0000000705077c24 */ /* 0x040fe4000f8e0204 */
[----:B------:R-:W-:Y:S01]  /*5b00*/  IMAD.WIDE.U32 R4, R5, UR6, R16 ;  /* 0x0000000605047c25 */ /* 0x000fe2000f8e0010 */
[----:B------:R-:W-:Y:S02]  /*5b10*/  ULDC.64 UR6, c[0x0][0x640] ;  /* 0x0001900000067ab9 */ /* 0x000fe40000000a00 */
[----:B------:R-:W-:Y:S01]  /*5b20*/  ISETP.NE.U32.AND P0, PT, RZ, UR6, PT ;  /* 0x00000006ff007c0c */ /* 0x000fe2000bf05070 */
[----:B------:R-:W-:Y:S02]  /*5b30*/  IMAD.IADD R5, R5, 0x1, R7 ;  /* 0x0000000105057824 */ /* 0x000fe400078e0207 */
[----:B-1----:R-:W-:Y:S01]  /*5b40*/  IMAD.MOV R22, RZ, RZ, -R22 ;  /* 0x000000ffff167224 */ /* 0x002fe200078e0a16 */
[----:B------:R-:W-:-:S02]  /*5b50*/  ISETP.NE.AND.EX P0, PT, RZ, UR7, PT, P0 ;  /* 0x00000007ff007c0c */ /* 0x000fc4000bf05300 */
[----:B------:R-:W-:Y:S01]  /*5b60*/  SHF.R.U64 R21, R4, UR5, R5 ;  /* 0x0000000504157c19 */ /* 0x000fe20008001205 */
[----:B0-----:R-:W-:Y:S01]  /*5b70*/  IMAD R15, R6, R22, R15 ;  /* 0x00000016060f7224 */ /* 0x001fe200078e020f */
[----:B------:R-:W-:Y:S01]  /*5b80*/  SHF.R.U32.HI R4, RZ, UR5, R5 ;  /* 0x00000005ff047c19 */ /* 0x000fe20008011605 */
[----:B------:R-:W-:Y:S01]  /*5b90*/  ULDC UR5, c[0x0][0x608] ;  /* 0x0001820000057ab9 */ /* 0x000fe20000000800 */
[----:B---3--:R-:W-:Y:S02]  /*5ba0*/  IMAD.MOV R6, RZ, RZ, -R23 ;  /* 0x000000ffff067224 */ /* 0x008fe400078e0a17 */
[--C-:B------:R-:W-:Y:S02]  /*5bb0*/  SHF.R.U64 R22, R21, UR5, R4.reuse ;  /* 0x0000000515167c19 */ /* 0x100fe40008001204 */
[----:B------:R-:W-:Y:S01]  /*5bc0*/  SHF.R.U32.HI R5, RZ, UR5, R4 ;  /* 0x00000005ff057c19 */ /* 0x000fe20008011604 */
[----:B------:R-:W-:Y:S01]  /*5bd0*/  ULDC UR5, c[0x0][0x658] ;  /* 0x0001960000057ab9 */ /* 0x000fe20000000800 */
[----:B--2---:R-:W-:-:S02]  /*5be0*/  @P2 IMAD R15, R25, R6, R20 ;  /* 0x00000006190f2224 */ /* 0x004fc400078e0214 */
[--C-:B------:R-:W-:Y:S02]  /*5bf0*/  SHF.R.U64 R20, R22, UR5, R5.reuse ;  /* 0x0000000516147c19 */ /* 0x100fe40008001205 */
[----:B------:R-:W-:-:S03]  /*5c00*/  SHF.R.U32.HI R23, RZ, UR5, R5 ;  /* 0x00000005ff177c19 */ /* 0x000fc60008011605 */
[----:B------:R-:W-:Y:S02]  /*5c10*/  IMAD.MOV.U32 R6, RZ, RZ, R20 ;  /* 0x000000ffff067224 */ /* 0x000fe400078e0014 */
[----:B------:R-:W-:Y:S01]  /*5c20*/  IMAD.MOV.U32 R5, RZ, RZ, R23 ;  /* 0x000000ffff057224 */ /* 0x000fe200078e0017 */
[----:B------:R-:W-:Y:S06]  /*5c30*/  @!P0 BRA `(.L_x_86) ;  /* 0x00000000002c8947 */ /* 0x000fec0003800000 */
        /* <DEDUP_REMOVED lines=9> */
[----:B------:R-:W-:-:S04]  /*5cd0*/  IMAD.WIDE.U32.X R4, R23, UR7, R4, P1 ;  /* 0x0000000717047c25 */ /* 0x000fc800088e0404 */
[----:B------:R-:W-:-:S07]  /*5ce0*/  IMAD.MOV.U32 R6, RZ, RZ, R4 ;  /* 0x000000ffff067224 */ /* 0x000fce00078e0004 */
.L_x_86:
[----:B------:R-:W-:Y:S01]  /*5cf0*/  ULDC UR5, c[0x0][0x648] ;  /* 0x0001920000057ab9 */ /* 0x000fe20000000800 */
[----:B------:R-:W-:Y:S01]  /*5d00*/  LOP3.LUT R4, R22, UR17, RZ, 0xc0, !PT ;  /* 0x0000001116047c12 */ /* 0x000fe2000f8ec0ff */
[----:B------:R-:W-:Y:S01]  /*5d10*/  ULDC UR6, c[0x0][0x610] ;  /* 0x0001840000067ab9 */ /* 0x000fe20000000800 */
[----:B------:R-:W-:Y:S01]  /*5d20*/  SHF.R.U64 R5, R6, UR5, R5 ;  /* 0x0000000506057c19 */ /* 0x000fe20008001205 */
[----:B------:R-:W-:Y:S01]  /*5d30*/  ULDC UR5, c[0x0][0x638] ;  /* 0x00018e0000057ab9 */ /* 0x000fe20000000800 */
[----:B------:R-:W-:-:S03]  /*5d40*/  LOP3.LUT R21, R21, UR4, RZ, 0xc0, !PT ;  /* 0x0000000415157c12 */ /* 0x000fc6000f8ec0ff */
[----:B------:R-:W-:Y:S02]  /*5d50*/  IMAD.MOV R7, RZ, RZ, -R5 ;  /* 0x000000ffff077224 */ /* 0x000fe400078e0a05 */
[----:B------:R-:W-:Y:S02]  /*5d60*/  IMAD R4, R5, UR18, R4 ;  /* 0x0000001205047c24 */ /* 0x000fe4000f8e0204 */
[----:B------:R-:W-:Y:S01]  /*5d70*/  IMAD R20, R7, UR5, R20 ;  /* 0x0000000507147c24 */ /* 0x000fe2000f8e0214 */
[----:B------:R-:W-:Y:S01]  /*5d80*/  ULDC UR5, c[0x0][0x600] ;  /* 0x0001800000057ab9 */ /* 0x000fe20000000800 */
[----:B------:R-:W-:Y:S02]  /*5d90*/  IMAD R15, R4, UR6, R15 ;  /* 0x00000006040f7c24 */ /* 0x000fe4000f8e020f */
[----:B------:R-:W-:Y:S02]  /*5da0*/  IMAD R6, R20, UR5, R21 ;  /* 0x0000000514067c24 */ /* 0x000fe4000f8e0215 */
[----:B------:R-:W-:-:S03]  /*5db0*/  IMAD.MOV.U32 R4, RZ, RZ, 0x1 ;  /* 0x00000001ff047424 */ /* 0x000fc600078e00ff */
[----:B------:R-:W-:Y:S02]  /*5dc0*/  SEL R20, R6, R15, !P2 ;  /* 0x0000000f06147207 */ /* 0x000fe40005000000 */
[----:B------:R-:W-:Y:S01]  /*5dd0*/  SEL R21, R15, R6, !P2 ;  /* 0x000000060f157207 */ /* 0x000fe20005000000 */
[----:B------:R-:W-:-:S07]  /*5de0*/  IMAD.MOV.U32 R6, RZ, RZ, R14 ;  /* 0x000000ffff067224 */ /* 0x000fce00078e000e */
.L_x_84:
[----:B------:R-:W-:Y:S05]  /*5df0*/  BSYNC B1 ;  /* 0x0000000000017941 */ /* 0x000fea0003800000 */
.L_x_83:
[----:B------:R-:W-:-:S13]  /*5e00*/  LOP3.LUT P0, RZ, R4, 0xff, RZ, 0xc0, !PT ;  /* 0x000000ff04ff7812 */ /* 0x000fda000780c0ff */
[----:B------:R-:W-:Y:S05]  /*5e10*/  @P0 BRA `(.L_x_87) ;  /* 0xfffffff400400947 */ /* 0x000fea000383ffff */
[----:B------:R-:W-:Y:S05]  /*5e20*/  BSYNC B0 ;  /* 0x0000000000007941 */ /* 0x000fea0003800000 */
.L_x_76:
[----:B------:R-:W-:-:S03]  /*5e30*/  UMOV UR5, 0xffffffff ;  /* 0xffffffff00057882 */ /* 0x000fc60000000000 */
[----:B------:R-:W-:Y:S05]  /*5e40*/  BRA.DIV UR5, `(.L_x_88) ;  /* 0x00000006055c7947 */ /* 0x000fea000b800000 */
[----:B------:R-:W-:-:S13]  /*5e50*/  ELECT P6, URZ, PT ;  /* 0x00000000003f782f */ /* 0x000fda00038c0000 */
.L_x_104:
[----:B------:R-:W-:Y:S04]  /*5e60*/  BSSY B0, `(.L_x_89) ;  /* 0x000003d000007945 */ /* 0x000fe80003800000 */
[----:B------:R-:W-:Y:S05]  /*5e70*/  @!P6 BRA `(.L_x_90) ;  /* 0x0000000000ece947 */ /* 0x000fea0003800000 */
[----:B------:R-:W-:-:S04]  /*5e80*/  LOP3.LUT R19, R19, 0x2, RZ, 0xfc, !PT ;  /* 0x0000000213137812 */ /* 0x000fc800078efcff */
[----:B------:R-:W-:-:S13]  /*5e90*/  ISETP.NE.AND P0, PT, R19, 0x3, PT ;  /* 0x000000031300780c */ /* 0x000fda0003f05270 */
[----:B------:R-:W-:Y:S05]  /*5ea0*/  @!P0 BRA `(.L_x_91) ;  /* 0x0000000000048947 */ /* 0x000fea0003800000 */
[----:B------:R-:W-:Y:S01]  /*5eb0*/  BPT.TRAP 0x1 ;  /* 0x000000040000795c */ /* 0x000fe20000300000 */
.L_x_91:
[----:B------:R-:W0:Y:S01]  /*5ec0*/  S2R R5, SR_CgaCtaId ;  /* 0x0000000000057919 */ /* 0x000e220000008800 */
[----:B------:R-:W-:Y:S02]  /*5ed0*/  MOV R2, 0x400 ;  /* 0x0000040000027802 */ /* 0x000fe40000000f00 */
[----:B------:R-:W-:Y:S02]  /*5ee0*/  SHF.L.U32 R4, R0, 0x1f, RZ ;  /* 0x0000001f00047819 */ /* 0x000fe400000006ff */
[----:B0-----:R-:W-:-:S05]  /*5ef0*/  LEA R2, R5, R2, 0x18 ;  /* 0x0000000205027211 */ /* 0x001fca00078ec0ff */
[----:B------:R-:W-:-:S04]  /*5f00*/  VIADD R2, R2, 0x30 ;  /* 0x0000003002027836 */ /* 0x000fc80000000000 */
[C---:B------:R-:W-:Y:S02]  /*5f10*/  IMAD R7, R3.reuse, 0x8, R2 ;  /* 0x0000000803077824 */ /* 0x040fe400078e0202 */
[----:B------:R-:W-:Y:S02]  /*5f20*/  VIADD R3, R3, 0x1 ;  /* 0x0000000103037836 */ /* 0x000fe40000000000 */
[----:B------:R-:W0:Y:S03]  /*5f30*/  SYNCS.PHASECHK.TRANS64.TRYWAIT P0, [R7+URZ], R4 ;  /* 0x00000004070075a7 */ /* 0x000e26000800017f */
[----:B------:R-:W-:-:S04]  /*5f40*/  ISETP.NE.AND P1, PT, R3, 0x6, PT ;  /* 0x000000060300780c */ /* 0x000fc80003f25270 */
[----:B------:R-:W-:Y:S02]  /*5f50*/  SEL R5, RZ, 0x1, P1 ;  /* 0x00000001ff057807 */ /* 0x000fe40000800000 */
[----:B------:R-:W-:Y:S02]  /*5f60*/  SEL R3, R3, RZ, P1 ;  /* 0x000000ff03037207 */ /* 0x000fe40000800000 */
[----:B------:R-:W-:-:S03]  /*5f70*/  LOP3.LUT R6, R0, R5, RZ, 0x3c, !PT ;  /* 0x0000000500067212 */ /* 0x000fc600078e3cff */
[----:B------:R-:W-:Y:S01]  /*5f80*/  IMAD R8, R3, 0x8, R2 ;  /* 0x0000000803087824 */ /* 0x000fe200078e0202 */
[----:B------:R-:W-:Y:S01]  /*5f90*/  SHF.L.U32 R5, R6, 0x1f, RZ ;  /* 0x0000001f06057819 */ /* 0x000fe200000006ff */
[----:B0-----:R-:W-:Y:S06]  /*5fa0*/  @!P0 BRA `(.L_x_92) ;  /* 0x0000000400248947 */ /* 0x001fec0003800000 */
.L_x_105:
[----:B------:R-:W1:Y:S01]  /*5fb0*/  SYNCS.PHASECHK.TRANS64.TRYWAIT P0, [R8+URZ], R5 ;  /* 0x00000005080075a7 */ /* 0x000e62000800017f */
[----:B------:R-:W-:-:S05]  /*5fc0*/  VIADD R0, R3, 0x1 ;  /* 0x0000000103007836 */ /* 0x000fca0000000000 */
[----:B------:R-:W-:-:S04]  /*5fd0*/  ISETP.NE.AND P1, PT, R0, 0x6, PT ;  /* 0x000000060000780c */ /* 0x000fc80003f25270 */
[----:B------:R-:W-:Y:S02]  /*5fe0*/  SEL R3, RZ, 0x1, P1 ;  /* 0x00000001ff037807 */ /* 0x000fe40000800000 */
[----:B0-----:R-:W-:Y:S02]  /*5ff0*/  SEL R7, R0, RZ, P1 ;  /* 0x000000ff00077207 */ /* 0x001fe40000800000 */
[----:B------:R-:W-:-:S03]  /*6000*/  LOP3.LUT R6, R6, R3, RZ, 0x3c, !PT ;  /* 0x0000000306067212 */ /* 0x000fc600078e3cff */
[----:B------:R-:W-:Y:S01]  /*6010*/  IMAD R9, R7, 0x8, R2 ;  /* 0x0000000807097824 */ /* 0x000fe200078e0202 */
[----:B------:R-:W-:Y:S01]  /*6020*/  SHF.L.U32 R4, R6, 0x1f, RZ ;  /* 0x0000001f06047819 */ /* 0x000fe200000006ff */
[----:B-1----:R-:W-:Y:S06]  /*6030*/  @!P0 BRA `(.L_x_93) ;  /* 0x0000000400148947 */ /* 0x002fec0003800000 */
.L_x_106:
[----:B------:R-:W1:Y:S01]  /*6040*/  SYNCS.PHASECHK.TRANS64.TRYWAIT P0, [R9+URZ], R4 ;  /* 0x00000004090075a7 */ /* 0x000e62000800017f */
[----:B------:R-:W-:-:S05]  /*6050*/  VIADD R0, R7, 0x1 ;  /* 0x0000000107007836 */ /* 0x000fca0000000000 */
[----:B------:R-:W-:-:S04]  /*6060*/  ISETP.NE.AND P1, PT, R0, 0x6, PT ;  /* 0x000000060000780c */ /* 0x000fc80003f25270 */
[----:B------:R-:W-:Y:S02]  /*6070*/  SEL R3, RZ, 0x1, P1 ;  /* 0x00000001ff037807 */ /* 0x000fe40000800000 */
[----:B------:R-:W-:Y:S02]  /*6080*/  SEL R7, R0, RZ, P1 ;  /* 0x000000ff00077207 */ /* 0x000fe40000800000 */
[----:B------:R-:W-:-:S03]  /*6090*/  LOP3.LUT R6, R6, R3, RZ, 0x3c, !PT ;  /* 0x0000000306067212 */ /* 0x000fc600078e3cff */
[----:B0-----:R-:W-:Y:S01]  /*60a0*/  IMAD R8, R7, 0x8, R2 ;  /* 0x0000000807087824 */ /* 0x001fe200078e0202 */
[----:B------:R-:W-:Y:S01]  /*60b0*/  SHF.L.U32 R5, R6, 0x1f, RZ ;  /* 0x0000001f06057819 */ /* 0x000fe200000006ff */
[----:B-1----:R-:W-:Y:S06]  /*60c0*/  @!P0 BRA `(.L_x_94) ;  /* 0x0000000400048947 */ /* 0x002fec0003800000 */
.L_x_107:
[----:B------:R-:W1:Y:S01]  /*60d0*/  SYNCS.PHASECHK.TRANS64.TRYWAIT P0, [R8+URZ], R5 ;  /* 0x00000005080075a7 */ /* 0x000e62000800017f */
[----:B------:R-:W-:-:S05]  /*60e0*/  VIADD R0, R7, 0x1 ;  /* 0x0000000107007836 */ /* 0x000fca0000000000 */
[----:B------:R-:W-:-:S04]  /*60f0*/  ISETP.NE.AND P1, PT, R0, 0x6, PT ;  /* 0x000000060000780c */ /* 0x000fc80003f25270 */
[----:B------:R-:W-:Y:S02]  /*6100*/  SEL R3, RZ, 0x1, P1 ;  /* 0x00000001ff037807 */ /* 0x000fe40000800000 */
[----:B------:R-:W-:Y:S02]  /*6110*/  SEL R7, R0, RZ, P1 ;  /* 0x000000ff00077207 */ /* 0x000fe40000800000 */
[----:B0-----:R-:W-:-:S03]  /*6120*/  LOP3.LUT R9, R6, R3, RZ, 0x3c, !PT ;  /* 0x0000000306097212 */ /* 0x001fc600078e3cff */
[----:B------:R-:W-:Y:S01]  /*6130*/  IMAD R11, R7, 0x8, R2 ;  /* 0x00000008070b7824 */ /* 0x000fe200078e0202 */
[----:B------:R-:W-:Y:S01]  /*6140*/  SHF.L.U32 R6, R9, 0x1f, RZ ;  /* 0x0000001f09067819 */ /* 0x000fe200000006ff */
[----:B-1----:R-:W-:Y:S06]  /*6150*/  @!P0 BRA `(.L_x_95) ;  /* 0x0000000000f48947 */ /* 0x002fec0003800000 */
.L_x_108:
[----:B------:R-:W1:Y:S01]  /*6160*/  SYNCS.PHASECHK.TRANS64.TRYWAIT P0, [R11+URZ], R6 ;  /* 0x000000060b0075a7 */ /* 0x000e62000800017f */
[----:B------:R-:W-:-:S05]  /*6170*/  VIADD R0, R7, 0x1 ;  /* 0x0000000107007836 */ /* 0x000fca0000000000 */
[----:B------:R-:W-:-:S04]  /*6180*/  ISETP.NE.AND P1, PT, R0, 0x6, PT ;  /* 0x000000060000780c */ /* 0x000fc80003f25270 */
[----:B------:R-:W-:Y:S02]  /*6190*/  SEL R4, RZ, 0x1, P1 ;  /* 0x00000001ff047807 */ /* 0x000fe40000800000 */
[----:B------:R-:W-:Y:S02]  /*61a0*/  SEL R3, R0, RZ, P1 ;  /* 0x000000ff00037207 */ /* 0x000fe40000800000 */
[----:B------:R-:W-:Y:S01]  /*61b0*/  LOP3.LUT R0, R9, R4, RZ, 0x3c, !PT ;  /* 0x0000000409007212 */ /* 0x000fe200078e3cff */
[----:B-1----:R-:W-:Y:S06]  /*61c0*/  @!P0 BRA `(.L_x_96) ;  /* 0x0000000000ec8947 */ /* 0x002fec0003800000 */
.L_x_109:
[----:B------:R-:W-:Y:S01]  /*61d0*/  IMAD R3, R3, 0x8, R2 ;  /* 0x0000000803037824 */ /* 0x000fe200078e0202 */
[----:B------:R-:W-:-:S07]  /*61e0*/  SHF.L.U32 R0, R0, 0x1f, RZ ;  /* 0x0000001f00007819 */ /* 0x000fce00000006ff */
.L_x_97:
[----:B--2---:R2:W3:Y:S02]  /*61f0*/  SYNCS.PHASECHK.TRANS64.TRYWAIT P0, [R3+URZ], R0 ;  /* 0x00000000030075a7 */ /* 0x0044e4000800017f */
[----:B---3--:R-:W-:Y:S05]  /*6200*/  @!P0 NANOSLEEP.SYNCS 0x989680 ;  /* 0x009896800000895d */ /* 0x008fea0003900000 */
[----:B------:R-:W3:Y:S02]  /*6210*/  @!P0 SYNCS.PHASECHK.TRANS64 P0, [R3+URZ], R0 ;  /* 0x00000000030085a7 */ /* 0x000ee4000800007f */
[----:B---3--:R-:W-:Y:S05]  /*6220*/  @!P0 BRA `(.L_x_97) ;  /* 0xfffffffc00f08947 */ /* 0x008fea000383ffff */
.L_x_90:
[----:B------:R-:W-:Y:S05]  /*6230*/  BSYNC B0 ;  /* 0x0000000000007941 */ /* 0x000fea0003800000 */
.L_x_89:
[----:B------:R-:W-:Y:S05]  /*6240*/  EXIT ;  /* 0x000000000000794d */ /* 0x000fea0003800000 */
.L_x_21:
[----:B---3--:R3:W4:Y:S02]  /*6250*/  SYNCS.PHASECHK.TRANS64.TRYWAIT P1, [R3+URZ], R0 ;  /* 0x00000000030075a7 */ /* 0x008724000802017f */
[----:B----4-:R-:W-:Y:S05]  /*6260*/  @!P1 NANOSLEEP.SYNCS 0x989680 ;  /* 0x009896800000995d */ /* 0x010fea0003900000 */
[----:B------:R-:W4:Y:S02]  /*6270*/  @!P1 SYNCS.PHASECHK.TRANS64 P1, [R3+URZ], R0 ;  /* 0x00000000030095a7 */ /* 0x000f24000802007f */
[----:B----4-:R-:W-:Y:S05]  /*6280*/  @!P1 BRA `(.L_x_21) ;  /* 0xfffffffc00f09947 */ /* 0x010fea000383ffff */
[----:B------:R-:W-:Y:S05]  /*6290*/  BRA `(.L_x_20) ;  /* 0xffffffb000b87947 */ /* 0x000fea000383ffff */
.L_x_26:
[----:B-1----:R1:W2:Y:S02]  /*62a0*/  SYNCS.PHASECHK.TRANS64.TRYWAIT P1, [R5+URZ], R4 ;  /* 0x00000004050075a7 */ /* 0x0022a4000802017f */
[----:B--2---:R-:W-:Y:S05]  /*62b0*/  @!P1 NANOSLEEP.SYNCS 0x989680 ;  /* 0x009896800000995d */ /* 0x004fea0003900000 */
[----:B------:R-:W2:Y:S02]  /*62c0*/  @!P1 SYNCS.PHASECHK.TRANS64 P1, [R5+URZ], R4 ;  /* 0x00000004050095a7 */ /* 0x000ea4000802007f */
[----:B--2---:R-:W-:Y:S05]  /*62d0*/  @!P1 BRA `(.L_x_26) ;  /* 0xfffffffc00f09947 */ /* 0x004fea000383ffff */
[----:B------:R-:W-:Y:S05]  /*62e0*/  BRA `(.L_x_25) ;  /* 0xffffffb800007947 */ /* 0x000fea000383ffff */
.L_x_77:
[----:B------:R-:W-:Y:S01]  /*62f0*/  BSSY B1, `(.L_x_98) ;  /* 0x0000006000017945 */ /* 0x000fe20003800000 */
[----:B------:R-:W-:-:S07]  /*6300*/  IMAD.MOV.U32 R15, RZ, RZ, -0x1 ;  /* 0xffffffffff0f7424 */ /* 0x000fce00078e00ff */
[----:B------:R-:W-:Y:S05]  /*6310*/  WARPSYNC.COLLECTIVE R15, `(.L_x_99) ;  /* 0x000000000f0c7348 */ /* 0x000fea0003c00000 */
[----:B------:R-:W-:Y:S02]  /*6320*/  ELECT P6, UR62, PT ;  /* 0x00000000003e782f */ /* 0x000fe400038c0000 */
[----:B------:R-:W-:Y:S01]  /*6330*/  MOV R14, UR62 ;  /* 0x0000003e000e7c02 */ /* 0x000fe20008000f00 */
[----:B------:R-:W-:Y:S10]  /*6340*/  ENDCOLLECTIVE ;  /* 0x000000000000791b */ /* 0x000ff40003800000 */
.L_x_99:
[----:B------:R-:W-:Y:S05]  /*6350*/  BSYNC B1 ;  /* 0x0000000000017941 */ /* 0x000fea0003800000 */
.L_x_98:
[----:B------:R-:W-:Y:S05]  /*6360*/  BRA `(.L_x_100) ;  /* 0xffffffec00f87947 */ /* 0x000fea000383ffff */
.L_x_80:
[----:B-1----:R1:W2:Y:S02]  /*6370*/  SYNCS.PHASECHK.TRANS64.TRYWAIT P0, [R23+URZ+0x30], R14 ;  /* 0x0000300e170075a7 */ /* 0x0022a4000800017f */
[----:B--2---:R-:W-:Y:S05]  /*6380*/  @!P0 NANOSLEEP.SYNCS 0x989680 ;  /* 0x009896800000895d */ /* 0x004fea0003900000 */
[----:B------:R-:W2:Y:S02]  /*6390*/  @!P0 SYNCS.PHASECHK.TRANS64 P0, [R23+URZ+0x30], R14 ;  /* 0x0000300e170085a7 */ /* 0x000ea4000800007f */
[----:B--2---:R-:W-:Y:S05]  /*63a0*/  @!P0 BRA `(.L_x_80) ;  /* 0xfffffffc00f08947 */ /* 0x004fea000383ffff */
[----:B------:R-:W-:Y:S05]  /*63b0*/  BRA `(.L_x_101) ;  /* 0xfffffff000307947 */ /* 0x000fea000383ffff */
.L_x_88:
[----:B------:R-:W-:Y:S01]  /*63c0*/  BSSY B0, `(.L_x_102) ;  /* 0x0000006000007945 */ /* 0x000fe20003800000 */
[----:B------:R-:W-:-:S07]  /*63d0*/  IMAD.MOV.U32 R15, RZ, RZ, -0x1 ;  /* 0xffffffffff0f7424 */ /* 0x000fce00078e00ff */
[----:B------:R-:W-:Y:S05]  /*63e0*/  WARPSYNC.COLLECTIVE R15, `(.L_x_103) ;  /* 0x000000000f0c7348 */ /* 0x000fea0003c00000 */
[----:B------:R-:W-:Y:S02]  /*63f0*/  ELECT P6, UR62, PT ;  /* 0x00000000003e782f */ /* 0x000fe400038c0000 */
[----:B------:R-:W-:Y:S01]  /*6400*/  MOV R14, UR62 ;  /* 0x0000003e000e7c02 */ /* 0x000fe20008000f00 */
[----:B------:R-:W-:Y:S10]  /*6410*/  ENDCOLLECTIVE ;  /* 0x000000000000791b */ /* 0x000ff40003800000 */
.L_x_103:
[----:B------:R-:W-:Y:S05]  /*6420*/  BSYNC B0 ;  /* 0x0000000000007941 */ /* 0x000fea0003800000 */
.L_x_102:
[----:B------:R-:W-:Y:S05]  /*6430*/  BRA `(.L_x_104) ;  /* 0xfffffff800887947 */ /* 0x000fea000383ffff */
.L_x_92:
[----:B0-----:R0:W1:Y:S02]  /*6440*/  SYNCS.PHASECHK.TRANS64.TRYWAIT P0, [R7+URZ], R4 ;  /* 0x00000004070075a7 */ /* 0x001064000800017f */
[----:B-1----:R-:W-:Y:S05]  /*6450*/  @!P0 NANOSLEEP.SYNCS 0x989680 ;  /* 0x009896800000895d */ /* 0x002fea0003900000 */
[----:B------:R-:W1:Y:S02]  /*6460*/  @!P0 SYNCS.PHASECHK.TRANS64 P0, [R7+URZ], R4 ;  /* 0x00000004070085a7 */ /* 0x000e64000800007f */
[----:B-1----:R-:W-:Y:S05]  /*6470*/  @!P0 BRA `(.L_x_92) ;  /* 0xfffffffc00f08947 */ /* 0x002fea000383ffff */
[----:B------:R-:W-:Y:S05]  /*6480*/  BRA `(.L_x_105) ;  /* 0xfffffff800c87947 */ /* 0x000fea000383ffff */
.L_x_93:
[----:B0-----:R0:W1:Y:S02]  /*6490*/  SYNCS.PHASECHK.TRANS64.TRYWAIT P0, [R8+URZ], R5 ;  /* 0x00000005080075a7 */ /* 0x001064000800017f */
[----:B-1----:R-:W-:Y:S05]  /*64a0*/  @!P0 NANOSLEEP.SYNCS 0x989680 ;  /* 0x009896800000895d */ /* 0x002fea0003900000 */
[----:B------:R-:W1:Y:S02]  /*64b0*/  @!P0 SYNCS.PHASECHK.TRANS64 P0, [R8+URZ], R5 ;  /* 0x00000005080085a7 */ /* 0x000e64000800007f */
[----:B-1----:R-:W-:Y:S05]  /*64c0*/  @!P0 BRA `(.L_x_93) ;  /* 0xfffffffc00f08947 */ /* 0x002fea000383ffff */
[----:B------:R-:W-:Y:S05]  /*64d0*/  BRA `(.L_x_106) ;  /* 0xfffffff800d87947 */ /* 0x000fea000383ffff */
.L_x_94:
[----:B0-----:R0:W1:Y:S02]  /*64e0*/  SYNCS.PHASECHK.TRANS64.TRYWAIT P0, [R9+URZ], R4 ;  /* 0x00000004090075a7 */ /* 0x001064000800017f */
[----:B-1----:R-:W-:Y:S05]  /*64f0*/  @!P0 NANOSLEEP.SYNCS 0x989680 ;  /* 0x009896800000895d */ /* 0x002fea0003900000 */
[----:B------:R-:W1:Y:S02]  /*6500*/  @!P0 SYNCS.PHASECHK.TRANS64 P0, [R9+URZ], R4 ;  /* 0x00000004090085a7 */ /* 0x000e64000800007f */
[----:B-1----:R-:W-:Y:S05]  /*6510*/  @!P0 BRA `(.L_x_94) ;  /* 0xfffffffc00f08947 */ /* 0x002fea000383ffff */
[----:B------:R-:W-:Y:S05]  /*6520*/  BRA `(.L_x_107) ;  /* 0xfffffff800e87947 */ /* 0x000fea000383ffff */
.L_x_95:
[----:B0-----:R0:W1:Y:S02]  /*6530*/  SYNCS.PHASECHK.TRANS64.TRYWAIT P0, [R8+URZ], R5 ;  /* 0x00000005080075a7 */ /* 0x001064000800017f */
[----:B-1----:R-:W-:Y:S05]  /*6540*/  @!P0 NANOSLEEP.SYNCS 0x989680 ;  /* 0x009896800000895d */ /* 0x002fea0003900000 */
[----:B------:R-:W1:Y:S02]  /*6550*/  @!P0 SYNCS.PHASECHK.TRANS64 P0, [R8+URZ], R5 ;  /* 0x00000005080085a7 */ /* 0x000e64000800007f */
[----:B-1----:R-:W-:Y:S05]  /*6560*/  @!P0 BRA `(.L_x_95) ;  /* 0xfffffffc00f08947 */ /* 0x002fea000383ffff */
[----:B------:R-:W-:Y:S05]  /*6570*/  BRA `(.L_x_108) ;  /* 0xfffffff800f87947 */ /* 0x000fea000383ffff */
.L_x_96:
[----:B-1----:R1:W2:Y:S02]  /*6580*/  SYNCS.PHASECHK.TRANS64.TRYWAIT P0, [R11+URZ], R6 ;  /* 0x000000060b0075a7 */ /* 0x0022a4000800017f */
[----:B--2---:R-:W-:Y:S05]  /*6590*/  @!P0 NANOSLEEP.SYNCS 0x989680 ;  /* 0x009896800000895d */ /* 0x004fea0003900000 */
[----:B------:R-:W2:Y:S02]  /*65a0*/  @!P0 SYNCS.PHASECHK.TRANS64 P0, [R11+URZ], R6 ;  /* 0x000000060b0085a7 */ /* 0x000ea4000800007f */
[----:B--2---:R-:W-:Y:S05]  /*65b0*/  @!P0 BRA `(.L_x_96) ;  /* 0xfffffffc00f08947 */ /* 0x004fea000383ffff */
[----:B------:R-:W-:Y:S05]  /*65c0*/  BRA `(.L_x_109) ;  /* 0xfffffffc00007947 */ /* 0x000fea000383ffff */
.L_x_110:
[----:B------:R-:W-:-:S00]  /*65d0*/  BRA `(.L_x_110) ;  /* 0xfffffffc00fc7947 */ /* 0x000fc0000383ffff */
[----:B------:R-:W-:-:S00]  /*65e0*/  NOP ;  /* 0x0000000000007918 */ /* 0x000fc00000000000 */
        /* <DEDUP_REMOVED lines=9> */
.L_x_111:


//--------------------- .nv.global.init           --------------------------
	.section	.nv.global.init,"aw",@progbits
.nv.global.init:
	.type		$str$22,@object
	.size		$str$22,($str$23 - $str$22)
$str$22:
        /*0000*/ 	.byte	0x6b, 0x5f, 0x74, 0x69, 0x6c, 0x65, 0x5f, 0x63, 0x6f, 0x75, 0x6e, 0x74, 0x20, 0x3e, 0x3d, 0x20
        /*0010*/ 	.byte	0x31, 0x00
	.type		$str$23,@object
	.size		$str$23,(__unnamed_1 - $str$23)
$str$23:
        /*0012*/ 	.byte	0x2f, 0x74, 0x6d, 0x70, 0x2f, 0x63, 0x75, 0x74, 0x6c, 0x61, 0x73, 0x73, 0x5f, 0x73, 0x77, 0x65
        /*0022*/ 	.byte	0x65, 0x70, 0x5f, 0x73, 0x72, 0x63, 0x2f, 0x69, 0x6e, 0x63, 0x6c, 0x75, 0x64, 0x65, 0x2f, 0x63
        /*0032*/ 	.byte	0x75, 0x74, 0x6c, 0x61, 0x73, 0x73, 0x2f, 0x67, 0x65, 0x6d, 0x6d, 0x2f, 0x63, 0x6f, 0x6c, 0x6c
        /*0042*/ 	.byte	0x65, 0x63, 0x74, 0x69, 0x76, 0x65, 0x2f, 0x73, 0x6d, 0x39, 0x30, 0x5f, 0x6d, 0x6d, 0x61, 0x5f
        /*0052*/ 	.byte	0x74, 0x6d, 0x61, 0x5f, 0x67, 0x6d, 0x6d, 0x61, 0x5f, 0x73, 0x73, 0x5f, 0x77, 0x61, 0x72, 0x70
        /*0062*/ 	.byte	0x73, 0x70, 0x65, 0x63, 0x69, 0x61, 0x6c, 0x69, 0x7a, 0x65, 0x64, 0x2e, 0x68, 0x70, 0x70, 0x00
	.type		__unnamed_1,@object
	.size		__unnamed_1,(.L_0 - __unnamed_1)
__unnamed_1:
        /*0072*/ 	.byte	0x76, 0x6f, 0x69, 0x64, 0x20, 0x63, 0x75, 0x74, 0x6c, 0x61, 0x73, 0x73, 0x3a, 0x3a, 0x67, 0x65
        /* <DEDUP_REMOVED lines=172> */
        /*0b42*/ 	.byte	0x74, 0x69, 0x74, 0x79, 0x5d, 0x00
.L_0:


//--------------------- .nv.shared._ZN7cutlass13device_kernelINS_4gemm6kernel13GemmUniversalIN4cute5tupleIJiiiiEEENS1_10collective13CollectiveMmaINS1_34MainloopSm90TmaGmmaWarpSpecializedILi6ENS5_IJNS4_1CILi2EEENSA_ILi1EEESC_EEENS1_35KernelTmaWarpSpecializedCooperativeEEENS5_IJNSA_ILi512EEENSA_ILi16EEENSA_ILi64EEEEEEaNS5_IJlSC_lEEEaSK_NS4_8TiledMMAINS4_8MMA_AtomIJNS4_4SM904GMMA26MMA_64x16x32_S32S8S8_SS_TNEEEENS4_6LayoutISD_NS5_IJSC_NSA_ILi0EEESS_EEEEENS5_IJNS4_10UnderscoreESV_SV_EEEEENS4_13SM90_TMA_LOADENS4_14ComposedLayoutINS4_7SwizzleILi2ELi4ELi3EEENS4_18smem_ptr_flag_bitsILi8EEENSR_INS5_IJNSA_ILi8EEESI_EEENS5_IJSI_SC_EEEEEEEvNS4_8identityENS4_23SM90_TMA_LOAD_MULTICASTES18_vS19_EENS_8epilogue10collective6detail29Sm90TmaWarpSpecializedAdapterINS1D_15DefaultEpilogueIaSK_SK_NS1C_6thread17LinearCombinationIaLi1EiiLNS1H_9ScaleType4KindE0ELNS_15FloatRoundStyleE2EaEENS1_15EpilogueDefaultEEEEEvvEEEEvNT_6ParamsE --------------------------
	.section	.nv.shared._ZN7cutlass13device_kernelINS_4gemm6kernel13GemmUniversalIN4cute5tupleIJiiiiEEENS1_10collective13CollectiveMmaINS1_34MainloopSm90TmaGmmaWarpSpecializedILi6ENS5_IJNS4_1CILi2EEENSA_ILi1EEESC_EEENS1_35KernelTmaWarpSpecializedCooperativeEEENS5_IJNSA_ILi512EEENSA_ILi16EEENSA_ILi64EEEEEEaNS5_IJlSC_lEEEaSK_NS4_8TiledMMAINS4_8MMA_AtomIJNS4_4SM904GMMA26MMA_64x16x32_S32S8S8_SS_TNEEEENS4_6LayoutISD_NS5_IJSC_NSA_ILi0EEESS_EEEEENS5_IJNS4_10UnderscoreESV_SV_EEEEENS4_13SM90_TMA_LOADENS4_14ComposedLayoutINS4_7SwizzleILi2ELi4ELi3EEENS4_18smem_ptr_flag_bitsILi8EEENSR_INS5_IJNSA_ILi8EEESI_EEENS5_IJSI_SC_EEEEEEEvNS4_8identityENS4_23SM90_TMA_LOAD_MULTICASTES18_vS19_EENS_8epilogue10collective6detail29Sm90TmaWarpSpecializedAdapterINS1D_15DefaultEpilogueIaSK_SK_NS1C_6thread17LinearCombinationIaLi1EiiLNS1H_9ScaleType4KindE0ELNS_15FloatRoundStyleE2EaEENS1_15EpilogueDefaultEEEEEvvEEEEvNT_6ParamsE,"aw",@nobits
	.sectionflags	@""
	.align	16
	.zero		1024


//--------------------- .nv.shared.reserved.0     --------------------------
	.section	.nv.shared.reserved.0,"aw",@nobits
	.weak		__nv_reservedSMEM_offset_0_alias
	.size		__nv_reservedSMEM_offset_0_alias, 0, 0
	.other		__nv_reservedSMEM_offset_0_alias,@"STO_CUDA_RESERVED_SHARED STV_DEFAULT"
__nv_reservedSMEM_offset_0_alias:
	.zero		0


//--------------------- .nv.global                --------------------------
	.section	.nv.global,"aw",@nobits
.nv.global:
	.type		_ZN40_INTERNAL_54df087a_4_k_cu_7101c132_119114cute1_E,@object
	.size		_ZN40_INTERNAL_54df087a_4_k_cu_7101c132_119114cute1_E,(_ZN40_INTERNAL_54df087a_4_k_cu_7101c132_119114cuda3std3__45__cpo6cbeginE - _ZN40_INTERNAL_54df087a_4_k_cu_7101c132_119114cute1_E)
_ZN40_INTERNAL_54df087a_4_k_cu_7101c132_119114cute1_E:
	.zero		1
	.type		_ZN40_INTERNAL_54df087a_4_k_cu_7101c132_119114cuda3std3__45__cpo6cbeginE,@object
	.size		_ZN40_INTERNAL_54df087a_4_k_cu_7101c132_119114cuda3std3__45__cpo6cbeginE,(_ZN40_INTERNAL_54df087a_4_k_cu_7101c132_119114cuda3std3__48in_placeE - _ZN40_INTERNAL_54df087a_4_k_cu_7101c132_119114cuda3std3__45__cpo6cbeginE)
_ZN40_INTERNAL_54df087a_4_k_cu_7101c132_119114cuda3std3__45__cpo6cbeginE:
	.zero		1
	.type		_ZN40_INTERNAL_54df087a_4_k_cu_7101c132_119114cuda3std3__48in_placeE,@object
	.size		_ZN40_INTERNAL_54df087a_4_k_cu_7101c132_119114cuda3std3__48in_placeE,(_ZN40_INTERNAL_54df087a_4_k_cu_7101c132_119114cuda3std6ranges3__45__cpo9iter_moveE - _ZN40_INTERNAL_54df087a_4_k_cu_7101c132_119114cuda3std3__48in_placeE)
_ZN40_INTERNAL_54df087a_4_k_cu_7101c132_119114cuda3std3__48in_placeE:
	.zero		1
	.type		_ZN40_INTERNAL_54df087a_4_k_cu_7101c132_119114cuda3std6ranges3__45__cpo9iter_moveE,@object
	.size		_ZN40_INTERNAL_54df087a_4_k_cu_7101c132_119114cuda3std6ranges3__45__cpo9iter_moveE,(_ZN40_INTERNAL_54df087a_4_k_cu_7101c132_119114cuda3std3__45__cpo5beginE - _ZN40_INTERNAL_54df087a_4_k_cu_7101c132_119114cuda3std6ranges3__45__cpo9iter_moveE)
_ZN40_INTERNAL_54df087a_4_k_cu_7101c132_119114cuda3std6ranges3__45__cpo9iter_moveE:
	.zero		1
	.type		_ZN40_INTERNAL_54df087a_4_k_cu_7101c132_119114cuda3std3__45__cpo5beginE,@object
	.size		_ZN40_INTERNAL_54df087a_4_k_cu_7101c132_119114cuda3std3__45__cpo5beginE,(_ZN40_INTERNAL_54df087a_4_k_cu_7101c132_119114cuda3std3__442_GLOBAL__N__54df087a_4_k_cu_7101c132_119116ignoreE - _ZN40_INTERNAL_54df087a_4_k_cu_7101c132_119114cuda3std3__45__cpo5beginE)
_ZN40_INTERNAL_54df087a_4_k_cu_7101c132_119114cuda3std3__45__cpo5beginE:
	.zero		1
	.type		_ZN40_INTERNAL_54df087a_4_k_cu_7101c132_119114cuda3std3__442_GLOBAL__N__54df087a_4_k_cu_7101c132_119116ignoreE,@object
	.size		_ZN40_INTERNAL_54df087a_4_k_cu_7101c132_119114cuda3std3__442_GLOBAL__N__54df087a_4_k_cu_7101c132_119116ignoreE,(_ZN40_INTERNAL_54df087a_4_k_cu_7101c132_119114cute7productE - _ZN40_INTERNAL_54df087a_4_k_cu_7101c132_119114cuda3std3__442_GLOBAL__N__54df087a_4_k_cu_7101c132_119116ignoreE)
_ZN40_INTERNAL_54df087a_4_k_cu_7101c132_119114cuda3std3__442_GLOBAL__N__54df087a_4_k_cu_7101c132_119116ignoreE:
	.zero		1
	.type		_ZN40_INTERNAL_54df087a_4_k_cu_7101c132_119114cute7productE,@object
	.size		_ZN40_INTERNAL_54df087a_4_k_cu_7101c132_119114cute7productE,(_ZN40_INTERNAL_54df087a_4_k_cu_7101c132_119114cuda3std3__45__cpo3endE - _ZN40_INTERNAL_54df087a_4_k_cu_7101c132_119114cute7productE)
_ZN40_INTERNAL_54df087a_4_k_cu_7101c132_119114cute7productE:
	.zero		1
	.type		_ZN40_INTERNAL_54df087a_4_k_cu_7101c132_119114cuda3std3__45__cpo3endE,@object
	.size		_ZN40_INTERNAL_54df087a_4_k_cu_7101c132_119114cuda3std3__45__cpo3endE,(_ZN40_INTERNAL_54df087a_4_k_cu_7101c132_119114cuda3std3__419piecewise_constructE - _ZN40_INTERNAL_54df087a_4_k_cu_7101c132_119114cuda3std3__45__cpo3endE)
_ZN40_INTERNAL_54df087a_4_k_cu_7101c132_119114cuda3std3__45__cpo3endE:
	.zero		1
	.type		_ZN40_INTERNAL_54df087a_4_k_cu_7101c132_119114cuda3std3__419piecewise_constructE,@object
	.size		_ZN40_INTERNAL_54df087a_4_k_cu_7101c132_119114cuda3std3__419piecewise_constructE,(_ZN40_INTERNAL_54df087a_4_k_cu_7101c132_119114cuda3std3__45__cpo4cendE - _ZN40_INTERNAL_54df087a_4_k_cu_7101c132_119114cuda3std3__419piecewise_constructE)
_ZN40_INTERNAL_54df087a_4_k_cu_7101c132_119114cuda3std3__419piecewise_constructE:
	.zero		1
	.type		_ZN40_INTERNAL_54df087a_4_k_cu_7101c132_119114cuda3std3__45__cpo4cendE,@object
	.size		_ZN40_INTERNAL_54df087a_4_k_cu_7101c132_119114cuda3std3__45__cpo4cendE,(_ZN40_INTERNAL_54df087a_4_k_cu_7101c132_119114cuda3std6ranges3__45__cpo4swapE - _ZN40_INTERNAL_54df087a_4_k_cu_7101c132_119114cuda3std3__45__cpo4cendE)
_ZN40_INTERNAL_54df087a_4_k_cu_7101c132_119114cuda3std3__45__cpo4cendE:
	.zero		1
	.type		_ZN40_INTERNAL_54df087a_4_k_cu_7101c132_119114cuda3std6ranges3__45__cpo4swapE,@object
	.size		_ZN40_INTERNAL_54df087a_4_k_cu_7101c132_119114cuda3std6ranges3__45__cpo4swapE,(.L_8 - _ZN40_INTERNAL_54df087a_4_k_cu_7101c132_119114cuda3std6ranges3__45__cpo4swapE)
_ZN40_INTERNAL_54df087a_4_k_cu_7101c132_119114cuda3std6ranges3__45__cpo4swapE:
	.zero		1
.L_8:


//--------------------- .nv.constant0._ZN7cutlass13device_kernelINS_4gemm6kernel13GemmUniversalIN4cute5tupleIJiiiiEEENS1_10collective13CollectiveMmaINS1_34MainloopSm90TmaGmmaWarpSpecializedILi6ENS5_IJNS4_1CILi2EEENSA_ILi1EEESC_EEENS1_35KernelTmaWarpSpecializedCooperativeEEENS5_IJNSA_ILi512EEENSA_ILi16EEENSA_ILi64EEEEEEaNS5_IJlSC_lEEEaSK_NS4_8TiledMMAINS4_8MMA_AtomIJNS4_4SM904GMMA26MMA_64x16x32_S32S8S8_SS_TNEEEENS4_6LayoutISD_NS5_IJSC_NSA_ILi0EEESS_EEEEENS5_IJNS4_10UnderscoreESV_SV_EEEEENS4_13SM90_TMA_LOADENS4_14ComposedLayoutINS4_7SwizzleILi2ELi4ELi3EEENS4_18smem_ptr_flag_bitsILi8EEENSR_INS5_IJNSA_ILi8EEESI_EEENS5_IJSI_SC_EEEEEEEvNS4_8identityENS4_23SM90_TMA_LOAD_MULTICASTES18_vS19_EENS_8epilogue10collective6detail29Sm90TmaWarpSpecializedAdapterINS1D_15DefaultEpilogueIaSK_SK_NS1C_6thread17LinearCombinationIaLi1EiiLNS1H_9ScaleType4KindE0ELNS_15FloatRoundStyleE2EaEENS1_15EpilogueDefaultEEEEEvvEEEEvNT_6ParamsE --------------------------
	.section	.nv.constant0._ZN7cutlass13device_kernelINS_4gemm6kernel13GemmUniversalIN4cute5tupleIJiiiiEEENS1_10collective13CollectiveMmaINS1_34MainloopSm90TmaGmmaWarpSpecializedILi6ENS5_IJNS4_1CILi2EEENSA_ILi1EEESC_EEENS1_35KernelTmaWarpSpecializedCooperativeEEENS5_IJNSA_ILi512EEENSA_ILi16EEENSA_ILi64EEEEEEaNS5_IJlSC_lEEEaSK_NS4_8TiledMMAINS4_8MMA_AtomIJNS4_4SM904GMMA26MMA_64x16x32_S32S8S8_SS_TNEEEENS4_6LayoutISD_NS5_IJSC_NSA_ILi0EEESS_EEEEENS5_IJNS4_10UnderscoreESV_SV_EEEEENS4_13SM90_TMA_LOADENS4_14ComposedLayoutINS4_7SwizzleILi2ELi4ELi3EEENS4_18smem_ptr_flag_bitsILi8EEENSR_INS5_IJNSA_ILi8EEESI_EEENS5_IJSI_SC_EEEEEEEvNS4_8identityENS4_23SM90_TMA_LOAD_MULTICASTES18_vS19_EENS_8epilogue10collective6detail29Sm90TmaWarpSpecializedAdapterINS1D_15DefaultEpilogueIaSK_SK_NS1C_6thread17LinearCombinationIaLi1EiiLNS1H_9ScaleType4KindE0ELNS_15FloatRoundStyleE2EaEENS1_15EpilogueDefaultEEEEEvvEEEEvNT_6ParamsE,"a",@progbits
	.sectionflags	@""
	.align	4
.nv.constant0._ZN7cutlass13device_kernelINS_4gemm6kernel13GemmUniversalIN4cute5tupleIJiiiiEEENS1_10collective13CollectiveMmaINS1_34MainloopSm90TmaGmmaWarpSpecializedILi6ENS5_IJNS4_1CILi2EEENSA_ILi1EEESC_EEENS1_35KernelTmaWarpSpecializedCooperativeEEENS5_IJNSA_ILi512EEENSA_ILi16EEENSA_ILi64EEEEEEaNS5_IJlSC_lEEEaSK_NS4_8TiledMMAINS4_8MMA_AtomIJNS4_4SM904GMMA26MMA_64x16x32_S32S8S8_SS_TNEEEENS4_6LayoutISD_NS5_IJSC_NSA_ILi0EEESS_EEEEENS5_IJNS4_10UnderscoreESV_SV_EEEEENS4_13SM90_TMA_LOADENS4_14ComposedLayoutINS4_7SwizzleILi2ELi4ELi3EEENS4_18smem_ptr_flag_bitsILi8EEENSR_INS5_IJNSA_ILi8EEESI_EEENS5_IJSI_SC_EEEEEEEvNS4_8identityENS4_23SM90_TMA_LOAD_MULTICASTES18_vS19_EENS_8epilogue10collective6detail29Sm90TmaWarpSpecializedAdapterINS1D_15DefaultEpilogueIaSK_SK_NS1C_6thread17LinearCombinationIaLi1EiiLNS1H_9ScaleType4KindE0ELNS_15FloatRoundStyleE2EaEENS1_15EpilogueDefaultEEEEEvvEEEEvNT_6ParamsE:
	.zero		1664


//--------------------- SYMBOLS --------------------------

	.type		.nv.reservedSmem.offset0,@object
	.size		.nv.reservedSmem.offset0,0x4
	.type		__assertfail,@function
